	.target	sm_90a

	.elftype	@"ET_EXEC"


//--------------------- .note.nv.tkinfo           --------------------------
	.section	.note.nv.tkinfo,"",@"SHT_NOTE"
	.sectionflags	@"SHF_NOTE_NV_TKINFO"
	.tkinfo
        /*0018*/ 	.word	0x00000002
        /*0030*/ 	.string	""
        /*0030*/ 	.string	"ptxas"
        /*0030*/ 	.string	"Cuda compilation tools, release 13.0, V13.0.88"
        /*0030*/ 	.string	"Build cuda_13.0.r13.0/compiler.36424714_0"
        /*0030*/ 	.string	"-arch sm_90a -m 64 "



//--------------------- .note.nv.cuinfo           --------------------------
	.section	.note.nv.cuinfo,"",@"SHT_NOTE"
	.sectionflags	@"SHF_NOTE_NV_CUINFO"
        /*0018*/ 	.short	0x0002
        /*001a*/ 	.short	0x005a
        /*001c*/ 	.short	0x0082
	.zero		2


//--------------------- .nv.info                  --------------------------
	.section	.nv.info,"",@"SHT_CUDA_INFO"
	.align	4


	//----- nvinfo : EIATTR_REGCOUNT
	.align		4
        /*0000*/ 	.byte	0x04, 0x2f
        /*0002*/ 	.short	(.L_15 - .L_14)
	.align		4
.L_14:
        /*0004*/ 	.word	index@(_ZN7cutlass13device_kernelINS_4gemm6kernel13GemmUniversalIN4cute5tupleIJiiiiEEENS1_10collective13CollectiveMmaINS1_34MainloopSm90TmaGmmaWarpSpecializedILi4ENS5_IJNS4_1CILi1EEESB_SB_EEENS1_35KernelTmaWarpSpecializedCooperativeEEENS5_IJNSA_ILi256EEENSA_ILi128EEENSA_ILi64EEEEEENS_6half_tENS5_IJlSB_lEEESJ_SK_NS4_8TiledMMAINS4_8MMA_AtomIJNS4_4SM904GMMA26MMA_64x128x16_F32F16F16_SSILNSO_5MajorE0ELSQ_0ELNSO_7ScaleInE1ELSR_1EEEEEENS4_6LayoutINS5_IJNSA_ILi2EEESB_SB_EEENS5_IJSB_NSA_ILi0EEESX_EEEEENS5_IJNS4_10UnderscoreES10_S10_EEEEENS4_13SM90_TMA_LOADENS4_14ComposedLayoutINS4_7SwizzleILi3ELi4ELi3EEENS4_18smem_ptr_flag_bitsILi16EEENSU_INS5_IJNSA_ILi8EEESH_EEENS5_IJSH_SB_EEEEEEEvNS4_8identityES13_S1D_vS1E_EENS_8epilogue10collective6detail29Sm90TmaWarpSpecializedAdapterINS1H_15DefaultEpilogueISJ_SK_SK_NS1G_6thread17LinearCombinationISJ_Li1EffLNS1L_9ScaleType4KindE0ELNS_15FloatRoundStyleE2ESJ_EENS1_15EpilogueDefaultEEEEEvvEEEEvNT_6ParamsE)
        /*0008*/ 	.word	0x000000a8


	//----- nvinfo : EIATTR_FRAME_SIZE
	.align		4
.L_15:
        /*000c*/ 	.byte	0x04, 0x11
        /*000e*/ 	.short	(.L_17 - .L_16)
	.align		4
.L_16:
        /*0010*/ 	.word	index@(_ZN7cutlass13device_kernelINS_4gemm6kernel13GemmUniversalIN4cute5tupleIJiiiiEEENS1_10collective13CollectiveMmaINS1_34MainloopSm90TmaGmmaWarpSpecializedILi4ENS5_IJNS4_1CILi1EEESB_SB_EEENS1_35KernelTmaWarpSpecializedCooperativeEEENS5_IJNSA_ILi256EEENSA_ILi128EEENSA_ILi64EEEEEENS_6half_tENS5_IJlSB_lEEESJ_SK_NS4_8TiledMMAINS4_8MMA_AtomIJNS4_4SM904GMMA26MMA_64x128x16_F32F16F16_SSILNSO_5MajorE0ELSQ_0ELNSO_7ScaleInE1ELSR_1EEEEEENS4_6LayoutINS5_IJNSA_ILi2EEESB_SB_EEENS5_IJSB_NSA_ILi0EEESX_EEEEENS5_IJNS4_10UnderscoreES10_S10_EEEEENS4_13SM90_TMA_LOADENS4_14ComposedLayoutINS4_7SwizzleILi3ELi4ELi3EEENS4_18smem_ptr_flag_bitsILi16EEENSU_INS5_IJNSA_ILi8EEESH_EEENS5_IJSH_SB_EEEEEEEvNS4_8identityES13_S1D_vS1E_EENS_8epilogue10collective6detail29Sm90TmaWarpSpecializedAdapterINS1H_15DefaultEpilogueISJ_SK_SK_NS1G_6thread17LinearCombinationISJ_Li1EffLNS1L_9ScaleType4KindE0ELNS_15FloatRoundStyleE2ESJ_EENS1_15EpilogueDefaultEEEEEvvEEEEvNT_6ParamsE)
        /*0014*/ 	.word	0x00000000


	//----- nvinfo : EIATTR_MIN_STACK_SIZE
	.align		4
.L_17:
        /*0018*/ 	.byte	0x04, 0x12
        /*001a*/ 	.short	(.L_19 - .L_18)
	.align		4
.L_18:
        /*001c*/ 	.word	index@(_ZN7cutlass13device_kernelINS_4gemm6kernel13GemmUniversalIN4cute5tupleIJiiiiEEENS1_10collective13CollectiveMmaINS1_34MainloopSm90TmaGmmaWarpSpecializedILi4ENS5_IJNS4_1CILi1EEESB_SB_EEENS1_35KernelTmaWarpSpecializedCooperativeEEENS5_IJNSA_ILi256EEENSA_ILi128EEENSA_ILi64EEEEEENS_6half_tENS5_IJlSB_lEEESJ_SK_NS4_8TiledMMAINS4_8MMA_AtomIJNS4_4SM904GMMA26MMA_64x128x16_F32F16F16_SSILNSO_5MajorE0ELSQ_0ELNSO_7ScaleInE1ELSR_1EEEEEENS4_6LayoutINS5_IJNSA_ILi2EEESB_SB_EEENS5_IJSB_NSA_ILi0EEESX_EEEEENS5_IJNS4_10UnderscoreES10_S10_EEEEENS4_13SM90_TMA_LOADENS4_14ComposedLayoutINS4_7SwizzleILi3ELi4ELi3EEENS4_18smem_ptr_flag_bitsILi16EEENSU_INS5_IJNSA_ILi8EEESH_EEENS5_IJSH_SB_EEEEEEEvNS4_8identityES13_S1D_vS1E_EENS_8epilogue10collective6detail29Sm90TmaWarpSpecializedAdapterINS1H_15DefaultEpilogueISJ_SK_SK_NS1G_6thread17LinearCombinationISJ_Li1EffLNS1L_9ScaleType4KindE0ELNS_15FloatRoundStyleE2ESJ_EENS1_15EpilogueDefaultEEEEEvvEEEEvNT_6ParamsE)
        /*0020*/ 	.word	0x00000000
.L_19:


//--------------------- .nv.compat                --------------------------
	.section	.nv.compat,"",@"SHT_CUDA_COMPAT_INFO"
	.align	4
        /*0000*/ 	.byte	0x02, 0x09, 0x01, 0x00, 0x02, 0x02, 0x04, 0x00, 0x02, 0x05, 0x05, 0x00, 0x03, 0x07, 0x01, 0x01
        /*0010*/ 	.byte	0x02, 0x03, 0x01, 0x00, 0x02, 0x06, 0x01, 0x00, 0x04, 0x0b, 0x08, 0x00, 0x00, 0x00, 0x00, 0x00
        /*0020*/ 	.byte	0x00, 0x00, 0x00, 0x00


//--------------------- .nv.info._ZN7cutlass13device_kernelINS_4gemm6kernel13GemmUniversalIN4cute5tupleIJiiiiEEENS1_10collective13CollectiveMmaINS1_34MainloopSm90TmaGmmaWarpSpecializedILi4ENS5_IJNS4_1CILi1EEESB_SB_EEENS1_35KernelTmaWarpSpecializedCooperativeEEENS5_IJNSA_ILi256EEENSA_ILi128EEENSA_ILi64EEEEEENS_6half_tENS5_IJlSB_lEEESJ_SK_NS4_8TiledMMAINS4_8MMA_AtomIJNS4_4SM904GMMA26MMA_64x128x16_F32F16F16_SSILNSO_5MajorE0ELSQ_0ELNSO_7ScaleInE1ELSR_1EEEEEENS4_6LayoutINS5_IJNSA_ILi2EEESB_SB_EEENS5_IJSB_NSA_ILi0EEESX_EEEEENS5_IJNS4_10UnderscoreES10_S10_EEEEENS4_13SM90_TMA_LOADENS4_14ComposedLayoutINS4_7SwizzleILi3ELi4ELi3EEENS4_18smem_ptr_flag_bitsILi16EEENSU_INS5_IJNSA_ILi8EEESH_EEENS5_IJSH_SB_EEEEEEEvNS4_8identityES13_S1D_vS1E_EENS_8epilogue10collective6detail29Sm90TmaWarpSpecializedAdapterINS1H_15DefaultEpilogueISJ_SK_SK_NS1G_6thread17LinearCombinationISJ_Li1EffLNS1L_9ScaleType4KindE0ELNS_15FloatRoundStyleE2ESJ_EENS1_15EpilogueDefaultEEEEEvvEEEEvNT_6ParamsE --------------------------
	.section	.nv.info._ZN7cutlass13device_kernelINS_4gemm6kernel13GemmUniversalIN4cute5tupleIJiiiiEEENS1_10collective13CollectiveMmaINS1_34MainloopSm90TmaGmmaWarpSpecializedILi4ENS5_IJNS4_1CILi1EEESB_SB_EEENS1_35KernelTmaWarpSpecializedCooperativeEEENS5_IJNSA_ILi256EEENSA_ILi128EEENSA_ILi64EEEEEENS_6half_tENS5_IJlSB_lEEESJ_SK_NS4_8TiledMMAINS4_8MMA_AtomIJNS4_4SM904GMMA26MMA_64x128x16_F32F16F16_SSILNSO_5MajorE0ELSQ_0ELNSO_7ScaleInE1ELSR_1EEEEEENS4_6LayoutINS5_IJNSA_ILi2EEESB_SB_EEENS5_IJSB_NSA_ILi0EEESX_EEEEENS5_IJNS4_10UnderscoreES10_S10_EEEEENS4_13SM90_TMA_LOADENS4_14ComposedLayoutINS4_7SwizzleILi3ELi4ELi3EEENS4_18smem_ptr_flag_bitsILi16EEENSU_INS5_IJNSA_ILi8EEESH_EEENS5_IJSH_SB_EEEEEEEvNS4_8identityES13_S1D_vS1E_EENS_8epilogue10collective6detail29Sm90TmaWarpSpecializedAdapterINS1H_15DefaultEpilogueISJ_SK_SK_NS1G_6thread17LinearCombinationISJ_Li1EffLNS1L_9ScaleType4KindE0ELNS_15FloatRoundStyleE2ESJ_EENS1_15EpilogueDefaultEEEEEvvEEEEvNT_6ParamsE,"",@"SHT_CUDA_INFO"
	.sectionflags	@""
	.align	4


	//----- nvinfo : EIATTR_CUDA_API_VERSION
	.align		4
        /*0000*/ 	.byte	0x04, 0x37
        /*0002*/ 	.short	(.L_21 - .L_20)
.L_20:
        /*0004*/ 	.word	0x00000082


	//----- nvinfo : EIATTR_KPARAM_INFO
	.align		4
.L_21:
        /*0008*/ 	.byte	0x04, 0x17
        /*000a*/ 	.short	(.L_23 - .L_22)
.L_22:
        /*000c*/ 	.word	0x00000000
        /*0010*/ 	.short	0x0000
        /*0012*/ 	.short	0x0070
        /*0014*/ 	.byte	0x00, 0xf0, 0x01, 0x10


	//----- nvinfo : EIATTR_SPARSE_MMA_MASK
	.align		4
.L_23:
        /*0018*/ 	.byte	0x03, 0x50
        /*001a*/ 	.short	0x0000


	//----- nvinfo : EIATTR_MAXREG_COUNT
	.align		4
        /*001c*/ 	.byte	0x03, 0x1b
        /*001e*/ 	.short	0x00a8


	//----- nvinfo : EIATTR_NUM_BARRIERS
	.align		4
        /*0020*/ 	.byte	0x02, 0x4c
        /*0022*/ 	.byte	0x01
	.zero		1


	//----- nvinfo : EIATTR_EXTERNS
	.align		4
        /*0024*/ 	.byte	0x04, 0x0f
        /*0026*/ 	.short	(.L_25 - .L_24)


	//   ....[0]....
	.align		4
.L_24:
        /*0028*/ 	.word	index@(__assertfail)


	//----- nvinfo : EIATTR_MERCURY_ISA_VERSION
	.align		4
.L_25:
        /*002c*/ 	.byte	0x03, 0x5f
        /*002e*/ 	.short	0x0101


	//----- nvinfo : EIATTR_INT_WARP_WIDE_INSTR_OFFSETS
	.align		4
        /*0030*/ 	.byte	0x04, 0x31
        /*0032*/ 	.short	(.L_27 - .L_26)


	//   ....[0]....
.L_26:
        /*0034*/ 	.word	0x000003b0


	//   ....[1]....
        /*0038*/ 	.word	0x000003e0


	//   ....[2]....
        /*003c*/ 	.word	0x000004c0


	//----- nvinfo : EIATTR_COOP_GROUP_MASK_REGIDS
	.align		4
.L_27:
        /*0040*/ 	.byte	0x04, 0x29
        /*0042*/ 	.short	(.L_29 - .L_28)


	//   ....[0]....
.L_28:
        /*0044*/ 	.word	0xffffffff


	//   ....[1]....
        /*0048*/ 	.word	0xffffffff


	//   ....[2]....
        /*004c*/ 	.word	0xffffffff


	//   ....[3]....
        /*0050*/ 	.word	0xffffffff


	//   ....[4]....
        /*0054*/ 	.word	0xffffffff


	//----- nvinfo : EIATTR_COOP_GROUP_INSTR_OFFSETS
	.align		4
.L_29:
        /*0058*/ 	.byte	0x04, 0x28
        /*005a*/ 	.short	(.L_31 - .L_30)


	//   ....[0]....
.L_30:
        /*005c*/ 	.word	0x00000060


	//   ....[1]....
        /*0060*/ 	.word	0x00000070


	//   ....[2]....
        /*0064*/ 	.word	0x00000130


	//   ....[3]....
        /*0068*/ 	.word	0x000002c0


	//   ....[4]....
        /*006c*/ 	.word	0x00000f70


	//----- nvinfo : EIATTR_REG_RECONFIG
	.align		4
.L_31:
        /*0070*/ 	.byte	0x01, 0x54
	.zero		2


	//----- nvinfo : EIATTR_SYSCALL_OFFSETS
	.align		4
        /*0074*/ 	.byte	0x04, 0x46
        /*0076*/ 	.short	(.L_33 - .L_32)


	//   ....[0]....
.L_32:
        /*0078*/ 	.word	0x00001130


	//----- nvinfo : EIATTR_MBARRIER_INSTR_OFFSETS
	.align		4
.L_33:
        /*007c*/ 	.byte	0x04, 0x39
        /*007e*/ 	.short	(.L_35 - .L_34)


	//   ....[0]....
.L_34:
        /*0080*/ 	.word	0x00000230
        /*0084*/ 	.word	0x000000ff
        /*0088*/ 	.word	0x00000000
        /*008c*/ 	.short	0x0100
        /*008e*/ 	.byte	0x08
	.zero		1


	//   ....[1]....
        /*0090*/ 	.word	0x00000240
        /*0094*/ 	.word	0x000000ff
        /*0098*/ 	.word	0x00000020
        /*009c*/ 	.short	0x0100
        /*009e*/ 	.byte	0x08
	.zero		1


	//   ....[2]....
        /*00a0*/ 	.word	0x00000250
        /*00a4*/ 	.word	0x000000ff
        /*00a8*/ 	.word	0x00000008
        /*00ac*/ 	.short	0x0100
        /*00ae*/ 	.byte	0x08
	.zero		1


	//   ....[3]....
        /*00b0*/ 	.word	0x00000260
        /*00b4*/ 	.word	0x000000ff
        /*00b8*/ 	.word	0x00000028
        /*00bc*/ 	.short	0x0100
        /*00be*/ 	.byte	0x08
	.zero		1


	//   ....[4]....
        /*00c0*/ 	.word	0x00000270
        /*00c4*/ 	.word	0x000000ff
        /*00c8*/ 	.word	0x00000010
        /*00cc*/ 	.short	0x0100
        /*00ce*/ 	.byte	0x08
	.zero		1


	//   ....[5]....
        /*00d0*/ 	.word	0x00000280
        /*00d4*/ 	.word	0x000000ff
        /*00d8*/ 	.word	0x00000030
        /*00dc*/ 	.short	0x0100
        /*00de*/ 	.byte	0x08
	.zero		1


	//   ....[6]....
        /*00e0*/ 	.word	0x00000290
        /*00e4*/ 	.word	0x000000ff
        /*00e8*/ 	.word	0x00000018
        /*00ec*/ 	.short	0x0100
        /*00ee*/ 	.byte	0x08
	.zero		1


	//   ....[7]....
        /*00f0*/ 	.word	0x000002a0
        /*00f4*/ 	.word	0x000000ff
        /*00f8*/ 	.word	0x00000038
        /*00fc*/ 	.short	0x0100
        /*00fe*/ 	.byte	0x08
	.zero		1


	//   ....[8]....
        /*0100*/ 	.word	0x00000530
        /*0104*/ 	.word	0x000000ff
        /*0108*/ 	.word	0x00000050
        /*010c*/ 	.short	0x0100
        /*010e*/ 	.byte	0x06
	.zero		1


	//   ....[9]....
        /*0110*/ 	.word	0x00000590
        /*0114*/ 	.word	0x000000ff
        /*0118*/ 	.word	0x00000058
        /*011c*/ 	.short	0x0100
        /*011e*/ 	.byte	0x06
	.zero		1


	//   ....[10]....
        /*0120*/ 	.word	0x000011b0
        /*0124*/ 	.word	0x00000003
        /*0128*/ 	.word	0x00000000
        /*012c*/ 	.short	0x010a
        /*012e*/ 	.byte	0x3f
	.zero		1


	//   ....[11]....
        /*0130*/ 	.word	0x000011f0
        /*0134*/ 	.word	0x00000003
        /*0138*/ 	.word	0x00000000
        /*013c*/ 	.short	0x010a
        /*013e*/ 	.byte	0x3f
	.zero		1


	//   ....[12]....
        /*0140*/ 	.word	0x000016d0
        /*0144*/ 	.word	0x000000ff
        /*0148*/ 	.word	0x00000000
        /*014c*/ 	.short	0x010a
        /*014e*/ 	.byte	0x08
	.zero		1


	//   ....[13]....
        /*0150*/ 	.word	0x00001710
        /*0154*/ 	.word	0x000000ff
        /*0158*/ 	.word	0x00000000
        /*015c*/ 	.short	0x010a
        /*015e*/ 	.byte	0x08
	.zero		1


	//   ....[14]....
        /*0160*/ 	.word	0x00001ab0
        /*0164*/ 	.word	0x000000ff
        /*0168*/ 	.word	0x00000000
        /*016c*/ 	.short	0x0101
        /*016e*/ 	.byte	0x08
	.zero		1


	//   ....[15]....
        /*0170*/ 	.word	0x00001c90
        /*0174*/ 	.word	0x000000ff
        /*0178*/ 	.word	0x00000000
        /*017c*/ 	.short	0x0101
        /*017e*/ 	.byte	0x04
	.zero		1


	//   ....[16]....
        /*0180*/ 	.word	0x0000b550
        /*0184*/ 	.word	0x0000000c
        /*0188*/ 	.word	0x00000020
        /*018c*/ 	.short	0x010a
        /*018e*/ 	.byte	0x3f
	.zero		1


	//   ....[17]....
        /*0190*/ 	.word	0x0000b910
        /*0194*/ 	.word	0x00000005
        /*0198*/ 	.word	0x00000058
        /*019c*/ 	.short	0x0101
        /*019e*/ 	.byte	0x3f
	.zero		1


	//   ....[18]....
        /*01a0*/ 	.word	0x0000c010
        /*01a4*/ 	.word	0x00000007
        /*01a8*/ 	.word	0x00000000
        /*01ac*/ 	.short	0x010a
        /*01ae*/ 	.byte	0x3f
	.zero		1


	//   ....[19]....
        /*01b0*/ 	.word	0x0000c090
        /*01b4*/ 	.word	0x00000006
        /*01b8*/ 	.word	0x00000000
        /*01bc*/ 	.short	0x010a
        /*01be*/ 	.byte	0x3f
	.zero		1


	//   ....[20]....
        /*01c0*/ 	.word	0x0000c120
        /*01c4*/ 	.word	0x00000007
        /*01c8*/ 	.word	0x00000000
        /*01cc*/ 	.short	0x010a
        /*01ce*/ 	.byte	0x3f
	.zero		1


	//   ....[21]....
        /*01d0*/ 	.word	0x0000c1b0
        /*01d4*/ 	.word	0x00000005
        /*01d8*/ 	.word	0x00000000
        /*01dc*/ 	.short	0x010a
        /*01de*/ 	.byte	0x3f
	.zero		1


	//   ....[22]....
        /*01e0*/ 	.word	0x0000c210
        /*01e4*/ 	.word	0x00000003
        /*01e8*/ 	.word	0x00000000
        /*01ec*/ 	.short	0x010a
        /*01ee*/ 	.byte	0x3f
	.zero		1


	//   ....[23]....
        /*01f0*/ 	.word	0x0000c270
        /*01f4*/ 	.word	0x00000004
        /*01f8*/ 	.word	0x00000000
        /*01fc*/ 	.short	0x010a
        /*01fe*/ 	.byte	0x3f
	.zero		1


	//   ....[24]....
        /*0200*/ 	.word	0x0000c340
        /*0204*/ 	.word	0x0000000c
        /*0208*/ 	.word	0x00000020
        /*020c*/ 	.short	0x010a
        /*020e*/ 	.byte	0x3f
	.zero		1


	//   ....[25]....
        /*0210*/ 	.word	0x0000c410
        /*0214*/ 	.word	0x00000007
        /*0218*/ 	.word	0x00000000
        /*021c*/ 	.short	0x010a
        /*021e*/ 	.byte	0x3f
	.zero		1


	//   ....[26]....
        /*0220*/ 	.word	0x0000c460
        /*0224*/ 	.word	0x00000006
        /*0228*/ 	.word	0x00000000
        /*022c*/ 	.short	0x010a
        /*022e*/ 	.byte	0x3f
	.zero		1


	//   ....[27]....
        /*0230*/ 	.word	0x0000c4b0
        /*0234*/ 	.word	0x00000007
        /*0238*/ 	.word	0x00000000
        /*023c*/ 	.short	0x010a
        /*023e*/ 	.byte	0x3f
	.zero		1


	//----- nvinfo : EIATTR_NUM_MBARRIERS
	.align		4
.L_35:
        /*0240*/ 	.byte	0x03, 0x38
        /*0242*/ 	.short	0x000a


	//----- nvinfo : EIATTR_EXIT_INSTR_OFFSETS
	.align		4
        /*0244*/ 	.byte	0x04, 0x1c
        /*0246*/ 	.short	(.L_37 - .L_36)


	//   ....[0]....
.L_36:
        /*0248*/ 	.word	0x000005e0


	//   ....[1]....
        /*024c*/ 	.word	0x00000ea0


	//   ....[2]....
        /*0250*/ 	.word	0x0000abc0


	//   ....[3]....
        /*0254*/ 	.word	0x0000b1f0


	//   ....[4]....
        /*0258*/ 	.word	0x0000c200


	//----- nvinfo : EIATTR_MAX_THREADS
	.align		4
.L_37:
        /*025c*/ 	.byte	0x04, 0x05
        /*025e*/ 	.short	(.L_39 - .L_38)
.L_38:
        /*0260*/ 	.word	0x00000180
        /*0264*/ 	.word	0x00000001
        /*0268*/ 	.word	0x00000001


	//----- nvinfo : EIATTR_CRS_STACK_SIZE
	.align		4
.L_39:
        /*026c*/ 	.byte	0x04, 0x1e
        /*026e*/ 	.short	(.L_41 - .L_40)
.L_40:
        /*0270*/ 	.word	0x00000000


	//----- nvinfo : EIATTR_CBANK_PARAM_SIZE
	.align		4
.L_41:
        /*0274*/ 	.byte	0x03, 0x19
        /*0276*/ 	.short	0x0470


	//----- nvinfo : EIATTR_PARAM_CBANK
	.align		4
        /*0278*/ 	.byte	0x04, 0x0a
        /*027a*/ 	.short	(.L_43 - .L_42)
	.align		4
.L_42:
        /*027c*/ 	.word	index@(.nv.constant0._ZN7cutlass13device_kernelINS_4gemm6kernel13GemmUniversalIN4cute5tupleIJiiiiEEENS1_10collective13CollectiveMmaINS1_34MainloopSm90TmaGmmaWarpSpecializedILi4ENS5_IJNS4_1CILi1EEESB_SB_EEENS1_35KernelTmaWarpSpecializedCooperativeEEENS5_IJNSA_ILi256EEENSA_ILi128EEENSA_ILi64EEEEEENS_6half_tENS5_IJlSB_lEEESJ_SK_NS4_8TiledMMAINS4_8MMA_AtomIJNS4_4SM904GMMA26MMA_64x128x16_F32F16F16_SSILNSO_5MajorE0ELSQ_0ELNSO_7ScaleInE1ELSR_1EEEEEENS4_6LayoutINS5_IJNSA_ILi2EEESB_SB_EEENS5_IJSB_NSA_ILi0EEESX_EEEEENS5_IJNS4_10UnderscoreES10_S10_EEEEENS4_13SM90_TMA_LOADENS4_14ComposedLayoutINS4_7SwizzleILi3ELi4ELi3EEENS4_18smem_ptr_flag_bitsILi16EEENSU_INS5_IJNSA_ILi8EEESH_EEENS5_IJSH_SB_EEEEEEEvNS4_8identityES13_S1D_vS1E_EENS_8epilogue10collective6detail29Sm90TmaWarpSpecializedAdapterINS1H_15DefaultEpilogueISJ_SK_SK_NS1G_6thread17LinearCombinationISJ_Li1EffLNS1L_9ScaleType4KindE0ELNS_15FloatRoundStyleE2ESJ_EENS1_15EpilogueDefaultEEEEEvvEEEEvNT_6ParamsE)
        /*0280*/ 	.short	0x0210
        /*0282*/ 	.short	0x0470


	//----- nvinfo : EIATTR_SW_WAR
	.align		4
.L_43:
        /*0284*/ 	.byte	0x04, 0x36
        /*0286*/ 	.short	(.L_45 - .L_44)
.L_44:
        /*0288*/ 	.word	0x00000008
.L_45:


//--------------------- .nv.callgraph             --------------------------
	.section	.nv.callgraph,"",@"SHT_CUDA_CALLGRAPH"
	.align	4
	.sectionentsize	8
	.align		4
        /*0000*/ 	.word	0x00000000
	.align		4
        /*0004*/ 	.word	0xffffffff
	.align		4
        /*0008*/ 	.word	index@(_ZN7cutlass13device_kernelINS_4gemm6kernel13GemmUniversalIN4cute5tupleIJiiiiEEENS1_10collective13CollectiveMmaINS1_34MainloopSm90TmaGmmaWarpSpecializedILi4ENS5_IJNS4_1CILi1EEESB_SB_EEENS1_35KernelTmaWarpSpecializedCooperativeEEENS5_IJNSA_ILi256EEENSA_ILi128EEENSA_ILi64EEEEEENS_6half_tENS5_IJlSB_lEEESJ_SK_NS4_8TiledMMAINS4_8MMA_AtomIJNS4_4SM904GMMA26MMA_64x128x16_F32F16F16_SSILNSO_5MajorE0ELSQ_0ELNSO_7ScaleInE1ELSR_1EEEEEENS4_6LayoutINS5_IJNSA_ILi2EEESB_SB_EEENS5_IJSB_NSA_ILi0EEESX_EEEEENS5_IJNS4_10UnderscoreES10_S10_EEEEENS4_13SM90_TMA_LOADENS4_14ComposedLayoutINS4_7SwizzleILi3ELi4ELi3EEENS4_18smem_ptr_flag_bitsILi16EEENSU_INS5_IJNSA_ILi8EEESH_EEENS5_IJSH_SB_EEEEEEEvNS4_8identityES13_S1D_vS1E_EENS_8epilogue10collective6detail29Sm90TmaWarpSpecializedAdapterINS1H_15DefaultEpilogueISJ_SK_SK_NS1G_6thread17LinearCombinationISJ_Li1EffLNS1L_9ScaleType4KindE0ELNS_15FloatRoundStyleE2ESJ_EENS1_15EpilogueDefaultEEEEEvvEEEEvNT_6ParamsE)
	.align		4
        /*000c*/ 	.word	index@(__assertfail)
	.align		4
        /*0010*/ 	.word	0x00000000
	.align		4
        /*0014*/ 	.word	0xfffffffe
	.align		4
        /*0018*/ 	.word	0x00000000
	.align		4
        /*001c*/ 	.word	0xfffffffd
	.align		4
        /*0020*/ 	.word	0x00000000
	.align		4
        /*0024*/ 	.word	0xfffffffc


//--------------------- .nv.constant4             --------------------------
	.section	.nv.constant4,"a",@progbits
	.align	8
	.align		8
.nv.constant4:
        /*0000*/ 	.dword	__assertfail
	.align		8
        /*0008*/ 	.dword	__unnamed_1
	.align		8
        /*0010*/ 	.dword	_ZN40_INTERNAL_d7042bdf_4_k_cu_0d0fbc40_186014cuda3std3__45__cpo5beginE
	.align		8
        /*0018*/ 	.dword	_ZN40_INTERNAL_d7042bdf_4_k_cu_0d0fbc40_186014cuda3std3__45__cpo3endE
	.align		8
        /*0020*/ 	.dword	_ZN40_INTERNAL_d7042bdf_4_k_cu_0d0fbc40_186014cuda3std3__45__cpo6cbeginE
	.align		8
        /*0028*/ 	.dword	_ZN40_INTERNAL_d7042bdf_4_k_cu_0d0fbc40_186014cuda3std3__45__cpo4cendE
	.align		8
        /*0030*/ 	.dword	_ZN40_INTERNAL_d7042bdf_4_k_cu_0d0fbc40_186014cuda3std3__442_GLOBAL__N__d7042bdf_4_k_cu_0d0fbc40_186016ignoreE
	.align		8
        /*0038*/ 	.dword	_ZN40_INTERNAL_d7042bdf_4_k_cu_0d0fbc40_186014cuda3std3__419piecewise_constructE
	.align		8
        /*0040*/ 	.dword	_ZN40_INTERNAL_d7042bdf_4_k_cu_0d0fbc40_186014cuda3std3__48in_placeE
	.align		8
        /*0048*/ 	.dword	_ZN40_INTERNAL_d7042bdf_4_k_cu_0d0fbc40_186014cuda3std6ranges3__45__cpo4swapE
	.align		8
        /*0050*/ 	.dword	_ZN40_INTERNAL_d7042bdf_4_k_cu_0d0fbc40_186014cuda3std6ranges3__45__cpo9iter_moveE
	.align		8
        /*0058*/ 	.dword	_ZN40_INTERNAL_d7042bdf_4_k_cu_0d0fbc40_186014cute7productE
	.align		8
        /*0060*/ 	.dword	_ZN40_INTERNAL_d7042bdf_4_k_cu_0d0fbc40_186014cute1_E
	.align		8
        /*0068*/ 	.dword	$str$22
	.align		8
        /*0070*/ 	.dword	$str$23


//--------------------- .text._ZN7cutlass13device_kernelINS_4gemm6kernel13GemmUniversalIN4cute5tupleIJiiiiEEENS1_10collective13CollectiveMmaINS1_34MainloopSm90TmaGmmaWarpSpecializedILi4ENS5_IJNS4_1CILi1EEESB_SB_EEENS1_35KernelTmaWarpSpecializedCooperativeEEENS5_IJNSA_ILi256EEENSA_ILi128EEENSA_ILi64EEEEEENS_6half_tENS5_IJlSB_lEEESJ_SK_NS4_8TiledMMAINS4_8MMA_AtomIJNS4_4SM904GMMA26MMA_64x128x16_F32F16F16_SSILNSO_5MajorE0ELSQ_0ELNSO_7ScaleInE1ELSR_1EEEEEENS4_6LayoutINS5_IJNSA_ILi2EEESB_SB_EEENS5_IJSB_NSA_ILi0EEESX_EEEEENS5_IJNS4_10UnderscoreES10_S10_EEEEENS4_13SM90_TMA_LOADENS4_14ComposedLayoutINS4_7SwizzleILi3ELi4ELi3EEENS4_18smem_ptr_flag_bitsILi16EEENSU_INS5_IJNSA_ILi8EEESH_EEENS5_IJSH_SB_EEEEEEEvNS4_8identityES13_S1D_vS1E_EENS_8epilogue10collective6detail29Sm90TmaWarpSpecializedAdapterINS1H_15DefaultEpilogueISJ_SK_SK_NS1G_6thread17LinearCombinationISJ_Li1EffLNS1L_9ScaleType4KindE0ELNS_15FloatRoundStyleE2ESJ_EENS1_15EpilogueDefaultEEEEEvvEEEEvNT_6ParamsE --------------------------
	.section	.text._ZN7cutlass13device_kernelINS_4gemm6kernel13GemmUniversalIN4cute5tupleIJiiiiEEENS1_10collective13CollectiveMmaINS1_34MainloopSm90TmaGmmaWarpSpecializedILi4ENS5_IJNS4_1CILi1EEESB_SB_EEENS1_35KernelTmaWarpSpecializedCooperativeEEENS5_IJNSA_ILi256EEENSA_ILi128EEENSA_ILi64EEEEEENS_6half_tENS5_IJlSB_lEEESJ_SK_NS4_8TiledMMAINS4_8MMA_AtomIJNS4_4SM904GMMA26MMA_64x128x16_F32F16F16_SSILNSO_5MajorE0ELSQ_0ELNSO_7ScaleInE1ELSR_1EEEEEENS4_6LayoutINS5_IJNSA_ILi2EEESB_SB_EEENS5_IJSB_NSA_ILi0EEESX_EEEEENS5_IJNS4_10UnderscoreES10_S10_EEEEENS4_13SM90_TMA_LOADENS4_14ComposedLayoutINS4_7SwizzleILi3ELi4ELi3EEENS4_18smem_ptr_flag_bitsILi16EEENSU_INS5_IJNSA_ILi8EEESH_EEENS5_IJSH_SB_EEEEEEEvNS4_8identityES13_S1D_vS1E_EENS_8epilogue10collective6detail29Sm90TmaWarpSpecializedAdapterINS1H_15DefaultEpilogueISJ_SK_SK_NS1G_6thread17LinearCombinationISJ_Li1EffLNS1L_9ScaleType4KindE0ELNS_15FloatRoundStyleE2ESJ_EENS1_15EpilogueDefaultEEEEEvvEEEEvNT_6ParamsE,"ax",@progbits
	.align	128
.text._ZN7cutlass13device_kernelINS_4gemm6kernel13GemmUniversalIN4cute5tupleIJiiiiEEENS1_10collective13CollectiveMmaINS1_34MainloopSm90TmaGmmaWarpSpecializedILi4ENS5_IJNS4_1CILi1EEESB_SB_EEENS1_35KernelTmaWarpSpecializedCooperativeEEENS5_IJNSA_ILi256EEENSA_ILi128EEENSA_ILi64EEEEEENS_6half_tENS5_IJlSB_lEEESJ_SK_NS4_8TiledMMAINS4_8MMA_AtomIJNS4_4SM904GMMA26MMA_64x128x16_F32F16F16_SSILNSO_5MajorE0ELSQ_0ELNSO_7ScaleInE1ELSR_1EEEEEENS4_6LayoutINS5_IJNSA_ILi2EEESB_SB_EEENS5_IJSB_NSA_ILi0EEESX_EEEEENS5_IJNS4_10UnderscoreES10_S10_EEEEENS4_13SM90_TMA_LOADENS4_14ComposedLayoutINS4_7SwizzleILi3ELi4ELi3EEENS4_18smem_ptr_flag_bitsILi16EEENSU_INS5_IJNSA_ILi8EEESH_EEENS5_IJSH_SB_EEEEEEEvNS4_8identityES13_S1D_vS1E_EENS_8epilogue10collective6detail29Sm90TmaWarpSpecializedAdapterINS1H_15DefaultEpilogueISJ_SK_SK_NS1G_6thread17LinearCombinationISJ_Li1EffLNS1L_9ScaleType4KindE0ELNS_15FloatRoundStyleE2ESJ_EENS1_15EpilogueDefaultEEEEEvvEEEEvNT_6ParamsE:
        .type           _ZN7cutlass13device_kernelINS_4gemm6kernel13GemmUniversalIN4cute5tupleIJiiiiEEENS1_10collective13CollectiveMmaINS1_34MainloopSm90TmaGmmaWarpSpecializedILi4ENS5_IJNS4_1CILi1EEESB_SB_EEENS1_35KernelTmaWarpSpecializedCooperativeEEENS5_IJNSA_ILi256EEENSA_ILi128EEENSA_ILi64EEEEEENS_6half_tENS5_IJlSB_lEEESJ_SK_NS4_8TiledMMAINS4_8MMA_AtomIJNS4_4SM904GMMA26MMA_64x128x16_F32F16F16_SSILNSO_5MajorE0ELSQ_0ELNSO_7ScaleInE1ELSR_1EEEEEENS4_6LayoutINS5_IJNSA_ILi2EEESB_SB_EEENS5_IJSB_NSA_ILi0EEESX_EEEEENS5_IJNS4_10UnderscoreES10_S10_EEEEENS4_13SM90_TMA_LOADENS4_14ComposedLayoutINS4_7SwizzleILi3ELi4ELi3EEENS4_18smem_ptr_flag_bitsILi16EEENSU_INS5_IJNSA_ILi8EEESH_EEENS5_IJSH_SB_EEEEEEEvNS4_8identityES13_S1D_vS1E_EENS_8epilogue10collective6detail29Sm90TmaWarpSpecializedAdapterINS1H_15DefaultEpilogueISJ_SK_SK_NS1G_6thread17LinearCombinationISJ_Li1EffLNS1L_9ScaleType4KindE0ELNS_15FloatRoundStyleE2ESJ_EENS1_15EpilogueDefaultEEEEEvvEEEEvNT_6ParamsE,@function
        .size           _ZN7cutlass13device_kernelINS_4gemm6kernel13GemmUniversalIN4cute5tupleIJiiiiEEENS1_10collective13CollectiveMmaINS1_34MainloopSm90TmaGmmaWarpSpecializedILi4ENS5_IJNS4_1CILi1EEESB_SB_EEENS1_35KernelTmaWarpSpecializedCooperativeEEENS5_IJNSA_ILi256EEENSA_ILi128EEENSA_ILi64EEEEEENS_6half_tENS5_IJlSB_lEEESJ_SK_NS4_8TiledMMAINS4_8MMA_AtomIJNS4_4SM904GMMA26MMA_64x128x16_F32F16F16_SSILNSO_5MajorE0ELSQ_0ELNSO_7ScaleInE1ELSR_1EEEEEENS4_6LayoutINS5_IJNSA_ILi2EEESB_SB_EEENS5_IJSB_NSA_ILi0EEESX_EEEEENS5_IJNS4_10UnderscoreES10_S10_EEEEENS4_13SM90_TMA_LOADENS4_14ComposedLayoutINS4_7SwizzleILi3ELi4ELi3EEENS4_18smem_ptr_flag_bitsILi16EEENSU_INS5_IJNSA_ILi8EEESH_EEENS5_IJSH_SB_EEEEEEEvNS4_8identityES13_S1D_vS1E_EENS_8epilogue10collective6detail29Sm90TmaWarpSpecializedAdapterINS1H_15DefaultEpilogueISJ_SK_SK_NS1G_6thread17LinearCombinationISJ_Li1EffLNS1L_9ScaleType4KindE0ELNS_15FloatRoundStyleE2ESJ_EENS1_15EpilogueDefaultEEEEEvvEEEEvNT_6ParamsE,(.L_x_320 - _ZN7cutlass13device_kernelINS_4gemm6kernel13GemmUniversalIN4cute5tupleIJiiiiEEENS1_10collective13CollectiveMmaINS1_34MainloopSm90TmaGmmaWarpSpecializedILi4ENS5_IJNS4_1CILi1EEESB_SB_EEENS1_35KernelTmaWarpSpecializedCooperativeEEENS5_IJNSA_ILi256EEENSA_ILi128EEENSA_ILi64EEEEEENS_6half_tENS5_IJlSB_lEEESJ_SK_NS4_8TiledMMAINS4_8MMA_AtomIJNS4_4SM904GMMA26MMA_64x128x16_F32F16F16_SSILNSO_5MajorE0ELSQ_0ELNSO_7ScaleInE1ELSR_1EEEEEENS4_6LayoutINS5_IJNSA_ILi2EEESB_SB_EEENS5_IJSB_NSA_ILi0EEESX_EEEEENS5_IJNS4_10UnderscoreES10_S10_EEEEENS4_13SM90_TMA_LOADENS4_14ComposedLayoutINS4_7SwizzleILi3ELi4ELi3EEENS4_18smem_ptr_flag_bitsILi16EEENSU_INS5_IJNSA_ILi8EEESH_EEENS5_IJSH_SB_EEEEEEEvNS4_8identityES13_S1D_vS1E_EENS_8epilogue10collective6detail29Sm90TmaWarpSpecializedAdapterINS1H_15DefaultEpilogueISJ_SK_SK_NS1G_6thread17LinearCombinationISJ_Li1EffLNS1L_9ScaleType4KindE0ELNS_15FloatRoundStyleE2ESJ_EENS1_15EpilogueDefaultEEEEEvvEEEEvNT_6ParamsE)
        .other          _ZN7cutlass13device_kernelINS_4gemm6kernel13GemmUniversalIN4cute5tupleIJiiiiEEENS1_10collective13CollectiveMmaINS1_34MainloopSm90TmaGmmaWarpSpecializedILi4ENS5_IJNS4_1CILi1EEESB_SB_EEENS1_35KernelTmaWarpSpecializedCooperativeEEENS5_IJNSA_ILi256EEENSA_ILi128EEENSA_ILi64EEEEEENS_6half_tENS5_IJlSB_lEEESJ_SK_NS4_8TiledMMAINS4_8MMA_AtomIJNS4_4SM904GMMA26MMA_64x128x16_F32F16F16_SSILNSO_5MajorE0ELSQ_0ELNSO_7ScaleInE1ELSR_1EEEEEENS4_6LayoutINS5_IJNSA_ILi2EEESB_SB_EEENS5_IJSB_NSA_ILi0EEESX_EEEEENS5_IJNS4_10UnderscoreES10_S10_EEEEENS4_13SM90_TMA_LOADENS4_14ComposedLayoutINS4_7SwizzleILi3ELi4ELi3EEENS4_18smem_ptr_flag_bitsILi16EEENSU_INS5_IJNSA_ILi8EEESH_EEENS5_IJSH_SB_EEEEEEEvNS4_8identityES13_S1D_vS1E_EENS_8epilogue10collective6detail29Sm90TmaWarpSpecializedAdapterINS1H_15DefaultEpilogueISJ_SK_SK_NS1G_6thread17LinearCombinationISJ_Li1EffLNS1L_9ScaleType4KindE0ELNS_15FloatRoundStyleE2ESJ_EENS1_15EpilogueDefaultEEEEEvvEEEEvNT_6ParamsE,@"STO_CUDA_ENTRY STV_DEFAULT"
_ZN7cutlass13device_kernelINS_4gemm6kernel13GemmUniversalIN4cute5tupleIJiiiiEEENS1_10collective13CollectiveMmaINS1_34MainloopSm90TmaGmmaWarpSpecializedILi4ENS5_IJNS4_1CILi1EEESB_SB_EEENS1_35KernelTmaWarpSpecializedCooperativeEEENS5_IJNSA_ILi256EEENSA_ILi128EEENSA_ILi64EEEEEENS_6half_tENS5_IJlSB_lEEESJ_SK_NS4_8TiledMMAINS4_8MMA_AtomIJNS4_4SM904GMMA26MMA_64x128x16_F32F16F16_SSILNSO_5MajorE0ELSQ_0ELNSO_7ScaleInE1ELSR_1EEEEEENS4_6LayoutINS5_IJNSA_ILi2EEESB_SB_EEENS5_IJSB_NSA_ILi0EEESX_EEEEENS5_IJNS4_10UnderscoreES10_S10_EEEEENS4_13SM90_TMA_LOADENS4_14ComposedLayoutINS4_7SwizzleILi3ELi4ELi3EEENS4_18smem_ptr_flag_bitsILi16EEENSU_INS5_IJNSA_ILi8EEESH_EEENS5_IJSH_SB_EEEEEEEvNS4_8identityES13_S1D_vS1E_EENS_8epilogue10collective6detail29Sm90TmaWarpSpecializedAdapterINS1H_15DefaultEpilogueISJ_SK_SK_NS1G_6thread17LinearCombinationISJ_Li1EffLNS1L_9ScaleType4KindE0ELNS_15FloatRoundStyleE2ESJ_EENS1_15EpilogueDefaultEEEEEvvEEEEvNT_6ParamsE:
[----:B------:R-:W0:Y:S01]  /*0000*/  LDC R1, c[0x0][0x28] ;  /* 0x00000a00ff017b82 */ /* 0x000e220000000800 */
[----:B------:R-:W1:Y:S01]  /*0010*/  S2R R18, SR_TID.X ;  /* 0x0000000000127919 */ /* 0x000e620000002100 */
[----:B------:R-:W-:Y:S01]  /*0020*/  ELECT P0, URZ, PT ;  /* 0x00000000003f782f */ /* 0x000fe20003800000 */
[----:B------:R-:W-:Y:S01]  /*0030*/  BSSY B0, `(.L_x_0) ;  /* 0x000000f000007945 */ /* 0x000fe20003800000 */
[--C-:B-1----:R-:W-:Y:S02]  /*0040*/  SHF.R.U32.HI R0, RZ, 0x5, R18.reuse ;  /* 0x00000005ff007819 */ /* 0x102fe40000011612 */
[----:B------:R-:W-:-:S03]  /*0050*/  SHF.R.U32.HI R22, RZ, 0x7, R18 ;  /* 0x00000007ff167819 */ /* 0x000fc60000011612 */
[----:B------:R-:W1:Y:S04]  /*0060*/  SHFL.IDX PT, R5, R0, RZ, 0x1f ;  /* 0x00001fff00057589 */ /* 0x000e6800000e0000 */
[----:B------:R2:W3:Y:S01]  /*0070*/  SHFL.IDX PT, R8, R22, RZ, 0x1f ;  /* 0x00001fff16087589 */ /* 0x0004e200000e0000 */
[----:B-1----:R-:W-:-:S13]  /*0080*/  ISETP.NE.OR P0, PT, R5, RZ, !P0 ;  /* 0x000000ff0500720c */ /* 0x002fda0004705670 */
[----:B0-23--:R-:W-:Y:S05]  /*0090*/  @P0 BRA `(.L_x_1) ;  /* 0x0000000000200947 */ /* 0x00dfea0003800000 */
[----:B------:R-:W-:Y:S02]  /*00a0*/  ULDC.64 UR4, c[0x0][0x198] ;  /* 0x0000660000047ab9 */ /* 0x000fe40000000a00 */
[----:B------:R-:W-:Y:S02]  /*00b0*/  UIADD3 UR6, UP0, UR4, 0xf0, URZ ;  /* 0x000000f004067890 */ /* 0x000fe4000ff1e03f */
[----:B------:R-:W-:Y:S02]  /*00c0*/  UIADD3 UR4, UP1, UR4, 0x1f0, URZ ;  /* 0x000001f004047890 */ /* 0x000fe4000ff3e03f */
[----:B------:R-:W-:Y:S02]  /*00d0*/  UIADD3.X UR7, URZ, UR5, URZ, UP0, !UPT ;  /* 0x000000053f077290 */ /* 0x000fe400087fe43f */
[----:B------:R-:W-:-:S07]  /*00e0*/  UIADD3.X UR5, URZ, UR5, URZ, UP1, !UPT ;  /* 0x000000053f057290 */ /* 0x000fce0008ffe43f */
[----:B------:R0:W-:Y:S02]  /*00f0*/  UTMACCTL.PF [UR6] ;  /* 0x00000000060079b9 */ /* 0x0001e40008040000 */
[----:B------:R0:W-:Y:S02]  /*0100*/  UTMACCTL.PF [UR4] ;  /* 0x00000000040079b9 */ /* 0x0001e40008040000 */
[----:B0-----:R-:W-:Y:S01]  /*0110*/  NOP ;  /* 0x0000000000007918 */ /* 0x001fe20000000000 */
.L_x_1:
[----:B------:R-:W-:Y:S05]  /*0120*/  BSYNC B0 ;  /* 0x0000000000007941 */ /* 0x000fea0003800000 */
.L_x_0:
[----:B------:R-:W0:Y:S02]  /*0130*/  SHFL.IDX PT, R2, R0, RZ, 0x1f ;  /* 0x00001fff00027589 */ /* 0x000e2400000e0000 */
[----:B0-----:R-:W-:-:S13]  /*0140*/  ISETP.NE.AND P0, PT, R2, RZ, PT ;  /* 0x000000ff0200720c */ /* 0x001fda0003f05270 */
[----:B------:R-:W-:Y:S05]  /*0150*/  @P0 BRA `(.L_x_2) ;  /* 0x0000000000580947 */ /* 0x000fea0003800000 */
[----:B------:R-:W0:Y:S01]  /*0160*/  S2UR UR8, SR_CgaCtaId ;  /* 0x00000000000879c3 */ /* 0x000e220000008800 */
[----:B------:R-:W-:Y:S01]  /*0170*/  UMOV UR4, 0x400 ;  /* 0x0000040000047882 */ /* 0x000fe20000000000 */
[----:B------:R-:W-:Y:S01]  /*0180*/  UMOV UR5, 0x1 ;  /* 0x0000000100057882 */ /* 0x000fe20000000000 */
[----:B------:R-:W-:Y:S01]  /*0190*/  UMOV UR6, 0x100 ;  /* 0x0000010000067882 */ /* 0x000fe20000000000 */
[----:B------:R-:W-:Y:S01]  /*01a0*/  ELECT P0, URZ, PT ;  /* 0x00000000003f782f */ /* 0x000fe20003800000 */
[----:B------:R-:W-:-:S04]  /*01b0*/  UIADD3 UR6, -UR6, 0x100000, URZ ;  /* 0x0010000006067890 */ /* 0x000fc8000fffe13f */
[----:B------:R-:W-:Y:S02]  /*01c0*/  USHF.L.U32 UR7, UR6, 0xb, URZ ;  /* 0x0000000b06077899 */ /* 0x000fe4000800063f */
[----:B------:R-:W-:Y:S02]  /*01d0*/  USHF.L.U32 UR6, UR6, 0x1, URZ ;  /* 0x0000000106067899 */ /* 0x000fe4000800063f */
[----:B0-----:R-:W-:Y:S02]  /*01e0*/  ULEA UR8, UR8, UR4, 0x18 ;  /* 0x0000000408087291 */ /* 0x001fe4000f8ec03f */
[----:B------:R-:W-:-:S04]  /*01f0*/  UIADD3 UR4, -UR5, 0x100000, URZ ;  /* 0x0010000005047890 */ /* 0x000fc8000fffe13f */
[----:B------:R-:W-:Y:S02]  /*0200*/  USHF.L.U32 UR5, UR4, 0xb, URZ ;  /* 0x0000000b04057899 */ /* 0x000fe4000800063f */
[----:B------:R-:W-:Y:S01]  /*0210*/  USHF.L.U32 UR4, UR4, 0x1, URZ ;  /* 0x0000000104047899 */ /* 0x000fe2000800063f */
[----:B------:R-:W0:Y:S11]  /*0220*/  FENCE.VIEW.ASYNC.S ;  /* 0x00000000000073c6 */ /* 0x000e360000000000 */
[----:B0-----:R0:W1:Y:S01]  /*0230*/  SYNCS.EXCH.64 URZ, [UR8], UR4 ;  /* 0x00000004083f75b2 */ /* 0x0010620008000100 */
[----:B------:R0:W2:Y:S01]  /*0240*/  SYNCS.EXCH.64 URZ, [UR8+0x20], UR6 ;  /* 0x00002006083f75b2 */ /* 0x0000a20008000100 */
[----:B------:R0:W3:Y:S01]  /*0250*/  SYNCS.EXCH.64 URZ, [UR8+0x8], UR4 ;  /* 0x00000804083f75b2 */ /* 0x0000e20008000100 */
[----:B------:R0:W4:Y:S01]  /*0260*/  SYNCS.EXCH.64 URZ, [UR8+0x28], UR6 ;  /* 0x00002806083f75b2 */ /* 0x0001220008000100 */
[----:B------:R0:W0:Y:S01]  /*0270*/  SYNCS.EXCH.64 URZ, [UR8+0x10], UR4 ;  /* 0x00001004083f75b2 */ /* 0x0000220008000100 */
[----:B------:R0:W0:Y:S01]  /*0280*/  SYNCS.EXCH.64 URZ, [UR8+0x30], UR6 ;  /* 0x00003006083f75b2 */ /* 0x0000220008000100 */
[----:B------:R0:W0:Y:S01]  /*0290*/  SYNCS.EXCH.64 URZ, [UR8+0x18], UR4 ;  /* 0x00001804083f75b2 */ /* 0x0000220008000100 */
[----:B------:R0:W0:Y:S01]  /*02a0*/  SYNCS.EXCH.64 URZ, [UR8+0x38], UR6 ;  /* 0x00003806083f75b2 */ /* 0x0000220008000100 */
[----:B------:R-:W-:Y:S01]  /*02b0*/  NOP ;  /* 0x0000000000007918 */ /* 0x000fe20000000000 */
.L_x_2:
[----:B------:R-:W5:Y:S01]  /*02c0*/  SHFL.IDX PT, R0, R0, RZ, 0x1f ;  /* 0x00001fff00007589 */ /* 0x000f6200000e0000 */
[----:B------:R-:W1:Y:S01]  /*02d0*/  LDC R2, c[0x0][0x65c] ;  /* 0x00019700ff027b82 */ /* 0x000e620000000800 */
[----:B------:R-:W-:Y:S02]  /*02e0*/  ELECT P0, URZ, PT ;  /* 0x00000000003f782f */ /* 0x000fe40003800000 */
[----:B------:R-:W-:Y:S01]  /*02f0*/  SHF.R.S32.HI R6, RZ, 0x1f, R5 ;  /* 0x0000001fff067819 */ /* 0x000fe20000011405 */
[----:B------:R-:W2:Y:S01]  /*0300*/  S2R R3, SR_CTAID.Y ;  /* 0x0000000000037919 */ /* 0x000ea20000002600 */
[----:B0-----:R-:W-:Y:S01]  /*0310*/  UMOV UR4, 0x20 ;  /* 0x0000002000047882 */ /* 0x001fe20000000000 */
[----:B------:R-:W-:Y:S01]  /*0320*/  ISETP.NE.AND P2, PT, R8, RZ, PT ;  /* 0x000000ff0800720c */ /* 0x000fe20003f45270 */
[----:B------:R-:W-:Y:S01]  /*0330*/  NOP ;  /* 0x0000000000007918 */ /* 0x000fe20000000000 */
[----:B------:R-:W0:Y:S01]  /*0340*/  S2R R4, SR_CTAID.X ;  /* 0x0000000000047919 */ /* 0x000e220000002500 */
[----:B------:R-:W-:Y:S01]  /*0350*/  LEA.HI R6, R6, R5, RZ, 0x2 ;  /* 0x0000000506067211 */ /* 0x000fe200078f10ff */
[----:B------:R-:W-:Y:S01]  /*0360*/  NOP ;  /* 0x0000000000007918 */ /* 0x000fe20000000000 */
[----:B-----5:R-:W-:-:S02]  /*0370*/  ISETP.NE.OR P0, PT, R0, RZ, !P0 ;  /* 0x000000ff0000720c */ /* 0x020fc40004705670 */
[----:B-1----:R-:W-:-:S04]  /*0380*/  ISETP.NE.AND P3, PT, R2, 0x1, PT ;  /* 0x000000010200780c */ /* 0x002fc80003f65270 */
[----:B------:R-:W-:Y:S02]  /*0390*/  P2R R0, PR, RZ, 0x8 ;  /* 0x00000008ff007803 */ /* 0x000fe40000000000 */
[----:B------:R-:W-:-:S05]  /*03a0*/  LOP3.LUT R0, R6, 0xfffffffc, RZ, 0xc0, !PT ;  /* 0xfffffffc06007812 */ /* 0x000fca00078ec0ff */
[----:B------:R-:W-:Y:S01]  /*03b0*/  VOTEU.ALL UP0, P0 ;  /* 0x00000000003f7886 */ /* 0x000fe20000000000 */
[----:B------:R-:W-:Y:S01]  /*03c0*/  IMAD.IADD R0, R5, 0x1, -R0 ;  /* 0x0000000105007824 */ /* 0x000fe200078e0a00 */
[----:B------:R-:W0:Y:S01]  /*03d0*/  @P3 LDC R17, c[0x0][0x10] ;  /* 0x00000400ff113b82 */ /* 0x000e220000000800 */
[----:B------:R-:W-:Y:S01]  /*03e0*/  VOTEU.ALL UP1, P0 ;  /* 0x00000000003f7886 */ /* 0x000fe20000020000 */
[----:B--2---:R-:W-:Y:S01]  /*03f0*/  @P3 IMAD.MOV.U32 R6, RZ, RZ, R3 ;  /* 0x000000ffff063224 */ /* 0x004fe200078e0003 */
[----:B------:R-:W-:Y:S01]  /*0400*/  @!UP0 UMOV UR6, 0x400 ;  /* 0x0000040000068882 */ /* 0x000fe20000000000 */
[----:B------:R-:W-:-:S04]  /*0410*/  @!UP0 UIADD3 UR4, -UR4, 0x100000, URZ ;  /* 0x0010000004048890 */ /* 0x000fc8000fffe13f */
[----:B------:R-:W-:Y:S02]  /*0420*/  @!UP0 USHF.L.U32 UR5, UR4, 0xb, URZ ;  /* 0x0000000b04058899 */ /* 0x000fe4000800063f */
[----:B------:R-:W-:Y:S01]  /*0430*/  @!UP0 USHF.L.U32 UR4, UR4, 0x1, URZ ;  /* 0x0000000104048899 */ /* 0x000fe2000800063f */
[----:B------:R-:W-:Y:S02]  /*0440*/  @P3 IMAD.MOV.U32 R7, RZ, RZ, RZ ;  /* 0x000000ffff073224 */ /* 0x000fe400078e00ff */
[----:B------:R-:W-:Y:S01]  /*0450*/  IMAD.MOV.U32 R5, RZ, RZ, RZ ;  /* 0x000000ffff057224 */ /* 0x000fe200078e00ff */
[----:B------:R-:W1:Y:S01]  /*0460*/  @!UP0 S2UR UR7, SR_CgaCtaId ;  /* 0x00000000000789c3 */ /* 0x000e620000008800 */
[----:B------:R-:W-:-:S07]  /*0470*/  @P3 IMAD.MOV.U32 R11, RZ, RZ, RZ ;  /* 0x000000ffff0b3224 */ /* 0x000fce00078e00ff */
[----:B------:R-:W2:Y:S01]  /*0480*/  @!P3 LDC R9, c[0x0][0xc] ;  /* 0x00000300ff09bb82 */ /* 0x000ea20000000800 */
[----:B0-----:R-:W-:-:S04]  /*0490*/  @P3 IMAD.WIDE.U32 R16, R4, R17, R6 ;  /* 0x0000001104103225 */ /* 0x001fc800078e0006 */
[----:B------:R-:W-:Y:S01]  /*04a0*/  @P3 IMAD.IADD R17, R17, 0x1, R11 ;  /* 0x0000000111113824 */ /* 0x000fe200078e020b */
[----:B-1----:R-:W-:Y:S01]  /*04b0*/  @!UP0 ULEA UR6, UR7, UR6, 0x18 ;  /* 0x0000000607068291 */ /* 0x002fe2000f8ec03f */
[----:B------:R-:W-:Y:S01]  /*04c0*/  VOTEU.ALL UP0, P0 ;  /* 0x00000000003f7886 */ /* 0x000fe20000000000 */
[----:B------:R-:W-:-:S04]  /*04d0*/  ISETP.NE.AND P0, PT, R0, 0x3, PT ;  /* 0x000000030000780c */ /* 0x000fc80003f05270 */
[----:B------:R-:W-:Y:S01]  /*04e0*/  ISETP.EQ.OR P0, PT, R0, RZ, !P0 ;  /* 0x000000ff0000720c */ /* 0x000fe20004702670 */
[----:B--2---:R-:W-:-:S03]  /*04f0*/  @!P3 IMAD.WIDE.U32 R6, R9, R3, R4 ;  /* 0x000000030906b225 */ /* 0x004fc600078e0004 */
[C---:B------:R-:W-:Y:S01]  /*0500*/  ISETP.EQ.AND P0, PT, R8.reuse, RZ, P0 ;  /* 0x000000ff0800720c */ /* 0x040fe20000702270 */
[----:B------:R-:W-:Y:S01]  /*0510*/  VIADD R8, R8, 0xffffffff ;  /* 0xffffffff08087836 */ /* 0x000fe20000000000 */
[----:B------:R-:W0:Y:S02]  /*0520*/  FENCE.VIEW.ASYNC.S ;  /* 0x00000000000073c6 */ /* 0x000e240000000000 */
[----:B0-----:R0:W3:Y:S01]  /*0530*/  @!UP0 SYNCS.EXCH.64 URZ, [UR6+0x50], UR4 ;  /* 0x00005004063f85b2 */ /* 0x0010e20008000100 */
[----:B------:R-:W-:Y:S01]  /*0540*/  @!P3 MOV R16, R6 ;  /* 0x000000060010b202 */ /* 0x000fe20000000f00 */
[----:B------:R-:W-:Y:S01]  /*0550*/  @!P3 IMAD.MOV.U32 R17, RZ, RZ, R7 ;  /* 0x000000ffff11b224 */ /* 0x000fe200078e0007 */
[----:B------:R-:W-:Y:S02]  /*0560*/  SEL R19, RZ, 0x1, !P0 ;  /* 0x00000001ff137807 */ /* 0x000fe40004000000 */
[----:B------:R-:W-:-:S04]  /*0570*/  ISETP.GE.U32.AND P1, PT, R8, 0x2, PT ;  /* 0x000000020800780c */ /* 0x000fc80003f26070 */
[----:B------:R-:W-:Y:S01]  /*0580*/  SEL R19, R19, 0x2, P1 ;  /* 0x0000000213137807 */ /* 0x000fe20000800000 */
[----:B------:R0:W3:Y:S01]  /*0590*/  @!UP1 SYNCS.EXCH.64 URZ, [UR6+0x58], UR4 ;  /* 0x00005804063f95b2 */ /* 0x0000e20008000100 */
[----:B------:R-:W-:Y:S01]  /*05a0*/  NOP ;  /* 0x0000000000007918 */ /* 0x000fe20000000000 */
[----:B---34-:R-:W-:Y:S06]  /*05b0*/  BAR.SYNC.DEFER_BLOCKING 0x0 ;  /* 0x0000000000007b1d */ /* 0x018fec0000010000 */
[----:B------:R-:W-:Y:S05]  /*05c0*/  @!P2 BRA `(.L_x_3) ;  /* 0x000000a40080a947 */ /* 0x000fea0003800000 */
[----:B------:R-:W-:-:S13]  /*05d0*/  ISETP.GT.U32.AND P0, PT, R8, 0x1, PT ;  /* 0x000000010800780c */ /* 0x000fda0003f04070 */
[----:B0-----:R-:W-:Y:S05]  /*05e0*/  @P0 EXIT ;  /* 0x000000000000094d */ /* 0x001fea0003800000 */
[----:B------:R-:W-:Y:S01]  /*05f0*/  ULDC.64 UR4, c[0x0][0x650] ;  /* 0x0001940000047ab9 */ /* 0x000fe20000000a00 */
[----:B------:R-:W-:Y:S01]  /*0600*/  PRMT R0, RZ, 0x7610, R0 ;  /* 0x00007610ff007816 */ /* 0x000fe20000000000 */
[----:B------:R-:W-:Y:S01]  /*0610*/  IMAD.MOV.U32 R152, RZ, RZ, -0x1 ;  /* 0xffffffffff987424 */ /* 0x000fe200078e00ff */
[----:B------:R-:W-:Y:S01]  /*0620*/  ISETP.GE.U32.AND P0, PT, R16, UR4, PT ;  /* 0x0000000410007c0c */ /* 0x000fe2000bf06070 */
[----:B------:R-:W-:Y:S02]  /*0630*/  IMAD.MOV.U32 R153, RZ, RZ, -0x1 ;  /* 0xffffffffff997424 */ /* 0x000fe400078e00ff */
[----:B------:R-:W-:Y:S01]  /*0640*/  IMAD.MOV.U32 R23, RZ, RZ, -0x1 ;  /* 0xffffffffff177424 */ /* 0x000fe200078e00ff */
[----:B------:R-:W-:-:S13]  /*0650*/  ISETP.GE.U32.AND.EX P0, PT, R17, UR5, PT, P0 ;  /* 0x0000000511007c0c */ /* 0x000fda000bf06100 */
[----:B------:R-:W-:Y:S05]  /*0660*/  @P0 BRA `(.L_x_4) ;  /* 0x0000000400540947 */ /* 0x000fea0003800000 */
[----:B------:R-:W0:Y:S01]  /*0670*/  LDC.64 R14, c[0x0][0x628] ;  /* 0x00018a00ff0e7b82 */ /* 0x000e220000000a00 */
[----:B------:R-:W-:Y:S02]  /*0680*/  IMAD.MOV.U32 R6, RZ, RZ, R16 ;  /* 0x000000ffff067224 */ /* 0x000fe400078e0010 */
[----:B------:R-:W-:-:S05]  /*0690*/  IMAD.MOV.U32 R7, RZ, RZ, R17 ;  /* 0x000000ffff077224 */ /* 0x000fca00078e0011 */
[----:B------:R-:W1:Y:S08]  /*06a0*/  LDC R0, c[0x0][0x630] ;  /* 0x00018c00ff007b82 */ /* 0x000e700000000800 */
[----:B------:R-:W2:Y:S01]  /*06b0*/  LDC.64 R20, c[0x0][0x620] ;  /* 0x00018800ff147b82 */ /* 0x000ea20000000a00 */
[----:B0-----:R-:W-:-:S04]  /*06c0*/  ISETP.NE.U32.AND P0, PT, R14, RZ, PT ;  /* 0x000000ff0e00720c */ /* 0x001fc80003f05070 */
[----:B------:R-:W-:-:S13]  /*06d0*/  ISETP.NE.AND.EX P0, PT, R15, RZ, PT, P0 ;  /* 0x000000ff0f00720c */ /* 0x000fda0003f05300 */
[----:B-12---:R-:W-:Y:S05]  /*06e0*/  @!P0 BRA `(.L_x_5) ;  /* 0x0000000000288947 */ /* 0x006fea0003800000 */
[----:B------:R-:W0:Y:S02]  /*06f0*/  LDC R11, c[0x0][0x634] ;  /* 0x00018d00ff0b7b82 */ /* 0x000e240000000800 */
[----:B0-----:R-:W-:-:S05]  /*0700*/  IADD3 R11, P0, R16, R11, RZ ;  /* 0x0000000b100b7210 */ /* 0x001fca0007f1e0ff */
[----:B------:R-:W-:-:S04]  /*0710*/  IMAD.X R13, RZ, RZ, R17, P0 ;  /* 0x000000ffff0d7224 */ /* 0x000fc800000e0611 */
[----:B------:R-:W-:-:S04]  /*0720*/  IMAD.WIDE.U32 R6, R13, R14, RZ ;  /* 0x0000000e0d067225 */ /* 0x000fc800078e00ff */
[----:B------:R-:W-:-:S04]  /*0730*/  IMAD.WIDE.U32 R8, P0, R11, R15, R6 ;  /* 0x0000000f0b087225 */ /* 0x000fc80007800006 */
[----:B------:R-:W-:Y:S01]  /*0740*/  IMAD.WIDE.U32 R6, R11, R14, RZ ;  /* 0x0000000e0b067225 */ /* 0x000fe200078e00ff */
[----:B------:R-:W-:-:S03]  /*0750*/  IADD3.X R11, RZ, RZ, RZ, P0, !PT ;  /* 0x000000ffff0b7210 */ /* 0x000fc600007fe4ff */
[----:B------:R-:W-:Y:S01]  /*0760*/  IMAD.MOV.U32 R10, RZ, RZ, R9 ;  /* 0x000000ffff0a7224 */ /* 0x000fe200078e0009 */
[----:B------:R-:W-:-:S05]  /*0770*/  IADD3 RZ, P0, R7, R8, RZ ;  /* 0x0000000807ff7210 */ /* 0x000fca0007f1e0ff */
[----:B------:R-:W-:-:S08]  /*0780*/  IMAD.WIDE.U32.X R6, R13, R15, R10, P0 ;  /* 0x0000000f0d067225 */ /* 0x000fd000000e040a */
.L_x_5:
[-CC-:B------:R-:W-:Y:S01]  /*0790*/  SHF.R.U64 R23, R6, R0.reuse, R7.reuse ;  /* 0x0000000006177219 */ /* 0x180fe20000001207 */
[----:B------:R-:W0:Y:S01]  /*07a0*/  LDC R10, c[0x0][0x618] ;  /* 0x00018600ff0a7b82 */ /* 0x000e220000000800 */
[----:B------:R-:W-:Y:S01]  /*07b0*/  SHF.R.U32.HI R5, RZ, R0, R7 ;  /* 0x00000000ff057219 */ /* 0x000fe20000011607 */
[----:B------:R-:W-:Y:S01]  /*07c0*/  ULDC UR4, c[0x0][0x150] ;  /* 0x0000540000047ab9 */ /* 0x000fe20000000800 */
[----:B------:R-:W-:Y:S02]  /*07d0*/  IADD3 R9, P0, RZ, -R23, RZ ;  /* 0x80000017ff097210 */ /* 0x000fe40007f1e0ff */
[----:B------:R-:W-:-:S03]  /*07e0*/  I2FP.F32.U32 R0, R4 ;  /* 0x0000000400007245 */ /* 0x000fc60000201000 */
[----:B------:R-:W1:Y:S01]  /*07f0*/  LDC.64 R28, c[0x0][0x640] ;  /* 0x00019000ff1c7b82 */ /* 0x000e620000000a00 */
[----:B------:R-:W-:Y:S02]  /*0800*/  IMAD.X R11, RZ, RZ, ~R5, P0 ;  /* 0x000000ffff0b7224 */ /* 0x000fe400000e0e05 */
[----:B------:R-:W-:Y:S01]  /*0810*/  FMUL R0, R0, UR4 ;  /* 0x0000000400007c20 */ /* 0x000fe20008400000 */
[----:B------:R-:W-:Y:S01]  /*0820*/  IMAD.WIDE.U32 R6, R9, R20, R16 ;  /* 0x0000001409067225 */ /* 0x000fe200078e0010 */
[----:B------:R-:W-:-:S03]  /*0830*/  ULDC UR4, c[0x0][0x154] ;  /* 0x0000550000047ab9 */ /* 0x000fc60000000800 */
[----:B------:R-:W-:Y:S01]  /*0840*/  IMAD R8, R11, R20, RZ ;  /* 0x000000140b087224 */ /* 0x000fe200078e02ff */
[----:B------:R-:W2:Y:S01]  /*0850*/  LDC R5, c[0x0][0x144] ;  /* 0x00005100ff057b82 */ /* 0x000ea20000000800 */
[----:B------:R-:W3:Y:S02]  /*0860*/  F2I.U32.TRUNC.NTZ R0, R0 ;  /* 0x0000000000007305 */ /* 0x000ee4000020f000 */
[----:B------:R-:W-:-:S04]  /*0870*/  IMAD R9, R9, R21, R8 ;  /* 0x0000001509097224 */ /* 0x000fc800078e0208 */
[----:B------:R-:W-:Y:S01]  /*0880*/  IMAD.IADD R7, R7, 0x1, R9 ;  /* 0x0000000107077824 */ /* 0x000fe200078e0209 */
[----:B------:R-:W4:Y:S01]  /*0890*/  LDC R12, c[0x0][0x608] ;  /* 0x00018200ff0c7b82 */ /* 0x000f220000000800 */
[----:B------:R-:W-:-:S03]  /*08a0*/  IMAD.MOV.U32 R9, RZ, RZ, -0x1 ;  /* 0xffffffffff097424 */ /* 0x000fc600078e00ff */
[-CC-:B0-----:R-:W-:Y:S02]  /*08b0*/  SHF.R.U64 R20, R6, R10.reuse, R7.reuse ;  /* 0x0000000a06147219 */ /* 0x181fe40000001207 */
[----:B------:R-:W-:Y:S02]  /*08c0*/  I2FP.F32.U32 R6, R3 ;  /* 0x0000000300067245 */ /* 0x000fe40000201000 */
[----:B------:R-:W0:Y:S01]  /*08d0*/  LDC R26, c[0x0][0x658] ;  /* 0x00019600ff1a7b82 */ /* 0x000e220000000800 */
[----:B-1----:R-:W-:Y:S01]  /*08e0*/  ISETP.NE.U32.AND P0, PT, R28, RZ, PT ;  /* 0x000000ff1c00720c */ /* 0x002fe20003f05070 */
[----:B---3--:R-:W-:Y:S01]  /*08f0*/  IMAD.MOV R8, RZ, RZ, -R0 ;  /* 0x000000ffff087224 */ /* 0x008fe200078e0a00 */
[----:B------:R-:W-:Y:S01]  /*0900*/  SHF.R.U32.HI R7, RZ, R10, R7 ;  /* 0x0000000aff077219 */ /* 0x000fe20000011607 */
[----:B------:R-:W-:Y:S01]  /*0910*/  FMUL R6, R6, UR4 ;  /* 0x0000000406067c20 */ /* 0x000fe20008400000 */
[----:B------:R-:W-:-:S03]  /*0920*/  ISETP.NE.AND.EX P0, PT, R29, RZ, PT, P0 ;  /* 0x000000ff1d00720c */ /* 0x000fc60003f05300 */
[----:B------:R-:W1:Y:S01]  /*0930*/  LDC R14, c[0x0][0x148] ;  /* 0x00005200ff0e7b82 */ /* 0x000e620000000800 */
[----:B--2---:R-:W-:-:S07]  /*0940*/  IMAD R0, R5, R8, R4 ;  /* 0x0000000805007224 */ /* 0x004fce00078e0204 */
[----:B------:R-:W2:Y:S01]  /*0950*/  LDC R24, c[0x0][0x600] ;  /* 0x00018000ff187b82 */ /* 0x000ea20000000800 */
[-CC-:B----4-:R-:W-:Y:S02]  /*0960*/  SHF.R.U64 R30, R20, R12.reuse, R7.reuse ;  /* 0x0000000c141e7219 */ /* 0x190fe40000001207 */
[----:B------:R-:W-:Y:S01]  /*0970*/  SHF.R.U32.HI R5, RZ, R12, R7 ;  /* 0x0000000cff057219 */ /* 0x000fe20000011607 */
[----:B------:R-:W-:Y:S01]  /*0980*/  IMAD.MOV.U32 R7, RZ, RZ, 0x1 ;  /* 0x00000001ff077424 */ /* 0x000fe200078e00ff */
[----:B------:R3:W4:Y:S03]  /*0990*/  F2I.U32.TRUNC.NTZ R12, R6 ;  /* 0x00000006000c7305 */ /* 0x000726000020f000 */
[----:B------:R-:W1:Y:S01]  /*09a0*/  LDC R15, c[0x0][0x648] ;  /* 0x00019200ff0f7b82 */ /* 0x000e620000000800 */
[-C--:B0-----:R-:W-:Y:S02]  /*09b0*/  SHF.L.U32 R4, R9, R26.reuse, RZ ;  /* 0x0000001a09047219 */ /* 0x081fe400000006ff */
[----:B------:R-:W-:-:S02]  /*09c0*/  SHF.R.U64 R32, R30, R26, R5 ;  /* 0x0000001a1e207219 */ /* 0x000fc40000001205 */
[----:B------:R-:W-:Y:S02]  /*09d0*/  LOP3.LUT R11, RZ, R4, RZ, 0x33, !PT ;  /* 0x00000004ff0b7212 */ /* 0x000fe400078e33ff */
[-C--:B------:R-:W-:Y:S01]  /*09e0*/  SHF.R.U32.HI R5, RZ, R26.reuse, R5 ;  /* 0x0000001aff057219 */ /* 0x080fe20000011605 */
[----:B------:R-:W0:Y:S01]  /*09f0*/  LDC R21, c[0x0][0x638] ;  /* 0x00018e00ff157b82 */ /* 0x000e220000000800 */
[----:B------:R-:W-:Y:S01]  /*0a00*/  SHF.L.U32 R10, R7, R26, RZ ;  /* 0x0000001a070a7219 */ /* 0x000fe200000006ff */
[----:B------:R-:W-:-:S06]  /*0a10*/  IMAD.MOV.U32 R4, RZ, RZ, R32 ;  /* 0x000000ffff047224 */ /* 0x000fcc00078e0020 */
[----:B------:R-:W0:Y:S01]  /*0a20*/  LDC R152, c[0x0][0x610] ;  /* 0x00018400ff987b82 */ /* 0x000e220000000800 */
[----:B---34-:R-:W-:Y:S05]  /*0a30*/  @!P0 BRA `(.L_x_6) ;  /* 0x0000000000288947 */ /* 0x018fea0003800000 */
[----:B------:R-:W3:Y:S02]  /*0a40*/  LDC R9, c[0x0][0x64c] ;  /* 0x00019300ff097b82 */ /* 0x000ee40000000800 */
[----:B---3--:R-:W-:-:S04]  /*0a50*/  IADD3 R9, P0, R32, R9, RZ ;  /* 0x0000000920097210 */ /* 0x008fc80007f1e0ff */
[----:B------:R-:W-:-:S05]  /*0a60*/  IADD3.X R13, RZ, R5, RZ, P0, !PT ;  /* 0x00000005ff0d7210 */ /* 0x000fca00007fe4ff */
[----:B------:R-:W-:-:S04]  /*0a70*/  IMAD.WIDE.U32 R4, R13, R28, RZ ;  /* 0x0000001c0d047225 */ /* 0x000fc800078e00ff */
[----:B------:R-:W-:-:S04]  /*0a80*/  IMAD.WIDE.U32 R6, P0, R9, R29, R4 ;  /* 0x0000001d09067225 */ /* 0x000fc80007800004 */
[----:B------:R-:W-:-:S04]  /*0a90*/  IMAD.WIDE.U32 R4, R9, R28, RZ ;  /* 0x0000001c09047225 */ /* 0x000fc800078e00ff */
[----:B------:R-:W-:Y:S01]  /*0aa0*/  IMAD.X R9, RZ, RZ, RZ, P0 ;  /* 0x000000ffff097224 */ /* 0x000fe200000e06ff */
[----:B------:R-:W-:Y:S01]  /*0ab0*/  IADD3 RZ, P0, R5, R6, RZ ;  /* 0x0000000605ff7210 */ /* 0x000fe20007f1e0ff */
[----:B------:R-:W-:-:S04]  /*0ac0*/  IMAD.MOV.U32 R8, RZ, RZ, R7 ;  /* 0x000000ffff087224 */ /* 0x000fc800078e0007 */
[----:B------:R-:W-:-:S08]  /*0ad0*/  IMAD.WIDE.U32.X R4, R13, R29, R8, P0 ;  /* 0x0000001d0d047225 */ /* 0x000fd000000e0408 */
.L_x_6:
[----:B-1----:R-:W-:Y:S01]  /*0ae0*/  SHF.R.U64 R4, R4, R15, R5 ;  /* 0x0000000f04047219 */ /* 0x002fe20000001205 */
[----:B--2---:R-:W-:Y:S01]  /*0af0*/  VIADD R5, R24, 0xffffffff ;  /* 0xffffffff18057836 */ /* 0x004fe20000000000 */
[----:B------:R-:W-:Y:S01]  /*0b00*/  LOP3.LUT R11, R30, R11, RZ, 0xc0, !PT ;  /* 0x0000000b1e0b7212 */ /* 0x000fe200078ec0ff */
[----:B------:R-:W-:Y:S02]  /*0b10*/  IMAD.MOV R12, RZ, RZ, -R12 ;  /* 0x000000ffff0c7224 */ /* 0x000fe400078e0a0c */
[----:B------:R-:W-:Y:S01]  /*0b20*/  IMAD.MOV R6, RZ, RZ, -R4 ;  /* 0x000000ffff067224 */ /* 0x000fe200078e0a04 */
[----:B------:R-:W-:Y:S01]  /*0b30*/  LOP3.LUT R5, R20, R5, RZ, 0xc0, !PT ;  /* 0x0000000514057212 */ /* 0x000fe200078ec0ff */
[----:B------:R-:W-:Y:S02]  /*0b40*/  @P3 IMAD R0, R14, R12, R3 ;  /* 0x0000000c0e003224 */ /* 0x000fe400078e0203 */
[----:B------:R-:W-:Y:S02]  /*0b50*/  IMAD R11, R10, R4, R11 ;  /* 0x000000040a0b7224 */ /* 0x000fe400078e020b */
[----:B0-----:R-:W-:-:S02]  /*0b60*/  IMAD R3, R6, R21, R32 ;  /* 0x0000001506037224 */ /* 0x001fc400078e0220 */
[----:B------:R-:W-:Y:S02]  /*0b70*/  IMAD R152, R11, R152, R0 ;  /* 0x000000980b987224 */ /* 0x000fe400078e0200 */
[----:B------:R-:W-:Y:S02]  /*0b80*/  IMAD R3, R3, R24, R5 ;  /* 0x0000001803037224 */ /* 0x000fe400078e0205 */
[----:B------:R-:W-:-:S03]  /*0b90*/  IMAD.MOV.U32 R0, RZ, RZ, 0x1 ;  /* 0x00000001ff007424 */ /* 0x000fc600078e00ff */
[----:B------:R-:W-:Y:S02]  /*0ba0*/  SEL R153, R3, R152, !P3 ;  /* 0x0000009803997207 */ /* 0x000fe40005800000 */
[----:B------:R-:W-:-:S07]  /*0bb0*/  SEL R152, R152, R3, !P3 ;  /* 0x0000000398987207 */ /* 0x000fce0005800000 */
.L_x_4:
[----:B------:R-:W-:-:S08]  /*0bc0*/  NOP ;  /* 0x0000000000007918 */ /* 0x000fd00000000000 */
[----:B------:R-:W0:Y:S02]  /*0bd0*/  USETMAXREG.TRY_ALLOC.CTAPOOL UP0, 0xe8 ;  /* 0x000000e8000079c8 */ /* 0x000e240008000600 */
[----:B0-----:R-:W-:-:S13]  /*0be0*/  PLOP3.LUT P0, PT, PT, PT, UP0, 0x80, 0x0 ;  /* 0x000000000000781c */ /* 0x001fda0003f0f008 */
[----:B------:R-:W-:Y:S05]  /*0bf0*/  @!P0 BRA `(.L_x_4) ;  /* 0xfffffffc00f08947 */ /* 0x000fea000383ffff */
[----:B------:R-:W-:Y:S01]  /*0c00*/  ULDC.64 UR4, c[0x0][0x598] ;  /* 0x0001660000047ab9 */ /* 0x000fe20000000a00 */
[----:B------:R-:W-:Y:S01]  /*0c10*/  ULDC.64 UR36, c[0x0][0x208] ;  /* 0x0000820000247ab9 */ /* 0x000fe20000000a00 */
[----:B------:R-:W-:-:S04]  /*0c20*/  ISETP.NE.U32.AND P0, PT, RZ, UR4, PT ;  /* 0x00000004ff007c0c */ /* 0x000fc8000bf05070 */
[----:B------:R-:W-:-:S13]  /*0c30*/  ISETP.NE.AND.EX P0, PT, RZ, UR5, PT, P0 ;  /* 0x00000005ff007c0c */ /* 0x000fda000bf05300 */
[----:B------:R-:W-:Y:S05]  /*0c40*/  @!P0 BRA `(.L_x_7) ;  /* 0x00000000001c8947 */ /* 0x000fea0003800000 */
[----:B------:R-:W0:Y:S02]  /*0c50*/  LDC.64 R4, c[0x0][0x598] ;  /* 0x00016600ff047b82 */ /* 0x000e240000000a00 */
[----:B0-----:R-:W2:Y:S02]  /*0c60*/  LDG.E.64 R4, desc[UR36][R4.64] ;  /* 0x0000002404047981 */ /* 0x001ea4000c1e1b00 */
[----:B--2---:R-:W-:-:S04]  /*0c70*/  ISETP.NE.U32.AND P0, PT, R4, RZ, PT ;  /* 0x000000ff0400720c */ /* 0x004fc80003f05070 */
[----:B------:R-:W-:-:S13]  /*0c80*/  ISETP.NE.AND.EX P0, PT, R5, RZ, PT, P0 ;  /* 0x000000ff0500720c */ /* 0x000fda0003f05300 */
[----:B------:R-:W-:Y:S05]  /*0c90*/  @!P0 BRA `(.L_x_7) ;  /* 0x0000000000088947 */ /* 0x000fea0003800000 */
[----:B------:R0:W5:Y:S01]  /*0ca0*/  LD.E R154, desc[UR36][R4.64] ;  /* 0x00000024049a7980 */ /* 0x000162000c101900 */
[----:B------:R-:W-:Y:S05]  /*0cb0*/  BRA `(.L_x_8) ;  /* 0x0000000000247947 */ /* 0x000fea0003800000 */
.L_x_7:
[----:B------:R-:W-:Y:S02]  /*0cc0*/  ULDC.64 UR4, c[0x0][0x588] ;  /* 0x0001620000047ab9 */ /* 0x000fe40000000a00 */
[----:B------:R-:W-:-:S04]  /*0cd0*/  ISETP.NE.U32.AND P0, PT, RZ, UR4, PT ;  /* 0x00000004ff007c0c */ /* 0x000fc8000bf05070 */
[----:B------:R-:W-:-:S13]  /*0ce0*/  ISETP.NE.AND.EX P0, PT, RZ, UR5, PT, P0 ;  /* 0x00000005ff007c0c */ /* 0x000fda000bf05300 */
[----:B------:R-:W-:Y:S05]  /*0cf0*/  @!P0 BRA `(.L_x_9) ;  /* 0x00000000000c8947 */ /* 0x000fea0003800000 */
[----:B------:R-:W0:Y:S02]  /*0d00*/  LDC.64 R154, c[0x0][0x588] ;  /* 0x00016200ff9a7b82 */ /* 0x000e240000000a00 */
[----:B0-----:R1:W5:Y:S01]  /*0d10*/  LDG.E R154, desc[UR36][R154.64] ;  /* 0x000000249a9a7981 */ /* 0x001362000c1e1900 */
[----:B------:R-:W-:Y:S05]  /*0d20*/  BRA `(.L_x_8) ;  /* 0x0000000000087947 */ /* 0x000fea0003800000 */
.L_x_9:
[----:B------:R-:W-:Y:S02]  /*0d30*/  ULDC UR4, c[0x0][0x580] ;  /* 0x0001600000047ab9 */ /* 0x000fe40000000800 */
[----:B------:R-:W-:-:S07]  /*0d40*/  IMAD.U32 R154, RZ, RZ, UR4 ;  /* 0x00000004ff9a7e24 */ /* 0x000fce000f8e00ff */
.L_x_8:
[----:B------:R-:W-:Y:S02]  /*0d50*/  ULDC.64 UR4, c[0x0][0x5a0] ;  /* 0x0001680000047ab9 */ /* 0x000fe40000000a00 */
[----:B------:R-:W-:-:S04]  /*0d60*/  ISETP.NE.U32.AND P0, PT, RZ, UR4, PT ;  /* 0x00000004ff007c0c */ /* 0x000fc8000bf05070 */
[----:B------:R-:W-:-:S13]  /*0d70*/  ISETP.NE.AND.EX P0, PT, RZ, UR5, PT, P0 ;  /* 0x00000005ff007c0c */ /* 0x000fda000bf05300 */
[----:B------:R-:W-:Y:S05]  /*0d80*/  @!P0 BRA `(.L_x_10) ;  /* 0x00000000001c8947 */ /* 0x000fea0003800000 */
[----:B0-----:R-:W0:Y:S02]  /*0d90*/  LDC.64 R4, c[0x0][0x5a0] ;  /* 0x00016800ff047b82 */ /* 0x001e240000000a00 */
[----:B0-----:R-:W2:Y:S02]  /*0da0*/  LDG.E.64 R4, desc[UR36][R4.64] ;  /* 0x0000002404047981 */ /* 0x001ea4000c1e1b00 */
[----:B--2---:R-:W-:-:S04]  /*0db0*/  ISETP.NE.U32.AND P0, PT, R4, RZ, PT ;  /* 0x000000ff0400720c */ /* 0x004fc80003f05070 */
[----:B------:R-:W-:-:S13]  /*0dc0*/  ISETP.NE.AND.EX P0, PT, R5, RZ, PT, P0 ;  /* 0x000000ff0500720c */ /* 0x000fda0003f05300 */
[----:B------:R-:W-:Y:S05]  /*0dd0*/  @!P0 BRA `(.L_x_10) ;  /* 0x0000000000088947 */ /* 0x000fea0003800000 */
[----:B-1----:R0:W5:Y:S01]  /*0de0*/  LD.E R155, desc[UR36][R4.64] ;  /* 0x00000024049b7980 */ /* 0x002162000c101900 */
[----:B------:R-:W-:Y:S05]  /*0df0*/  BRA `(.L_x_11) ;  /* 0x0000000000247947 */ /* 0x000fea0003800000 */
.L_x_10:
[----:B------:R-:W-:Y:S02]  /*0e00*/  ULDC.64 UR4, c[0x0][0x590] ;  /* 0x0001640000047ab9 */ /* 0x000fe40000000a00 */
[----:B------:R-:W-:-:S04]  /*0e10*/  ISETP.NE.U32.AND P0, PT, RZ, UR4, PT ;  /* 0x00000004ff007c0c */ /* 0x000fc8000bf05070 */
[----:B------:R-:W-:-:S13]  /*0e20*/  ISETP.NE.AND.EX P0, PT, RZ, UR5, PT, P0 ;  /* 0x00000005ff007c0c */ /* 0x000fda000bf05300 */
[----:B------:R-:W-:Y:S05]  /*0e30*/  @!P0 BRA `(.L_x_12) ;  /* 0x00000000000c8947 */ /* 0x000fea0003800000 */
[----:B0-----:R-:W1:Y:S02]  /*0e40*/  LDC.64 R4, c[0x0][0x590] ;  /* 0x00016400ff047b82 */ /* 0x001e640000000a00 */
[----:B-1----:R1:W5:Y:S01]  /*0e50*/  LDG.E R155, desc[UR36][R4.64] ;  /* 0x00000024049b7981 */ /* 0x002362000c1e1900 */
[----:B------:R-:W-:Y:S05]  /*0e60*/  BRA `(.L_x_11) ;  /* 0x0000000000087947 */ /* 0x000fea0003800000 */
.L_x_12:
[----:B------:R-:W-:Y:S02]  /*0e70*/  ULDC UR4, c[0x0][0x584] ;  /* 0x0001610000047ab9 */ /* 0x000fe40000000800 */
[----:B-1----:R-:W-:-:S07]  /*0e80*/  MOV R155, UR4 ;  /* 0x00000004009b7c02 */ /* 0x002fce0008000f00 */
.L_x_11:
[----:B------:R-:W-:-:S13]  /*0e90*/  LOP3.LUT P0, RZ, R0, 0xff, RZ, 0xc0, !PT ;  /* 0x000000ff00ff7812 */ /* 0x000fda000780c0ff */
[----:B------:R-:W-:Y:S05]  /*0ea0*/  @!P0 EXIT ;  /* 0x000000000000894d */ /* 0x000fea0003800000 */
[----:B------:R-:W-:Y:S01]  /*0eb0*/  ULDC UR4, c[0x0][0x28c] ;  /* 0x0000a30000047ab9 */ /* 0x000fe20000000800 */
[----:B------:R-:W-:Y:S01]  /*0ec0*/  LOP3.LUT R164, R19, 0x1, RZ, 0xfc, !PT ;  /* 0x0000000113a47812 */ /* 0x000fe200078efcff */
[----:B------:R-:W-:Y:S01]  /*0ed0*/  UIADD3 UR4, UR4, 0x3f, URZ ;  /* 0x0000003f04047890 */ /* 0x000fe2000fffe03f */
[----:B------:R-:W-:Y:S01]  /*0ee0*/  UMOV UR38, URZ ;  /* 0x0000003f00267c82 */ /* 0x000fe20008000000 */
[----:B------:R-:W-:Y:S02]  /*0ef0*/  UMOV UR39, URZ ;  /* 0x0000003f00277c82 */ /* 0x000fe40008000000 */
[----:B------:R-:W-:-:S04]  /*0f00*/  USHF.R.S32.HI UR5, URZ, 0x1f, UR4 ;  /* 0x0000001f3f057899 */ /* 0x000fc80008011404 */
[----:B------:R-:W-:-:S04]  /*0f10*/  ULEA.HI UR5, UR5, UR4, URZ, 0x6 ;  /* 0x0000000405057291 */ /* 0x000fc8000f8f303f */
[----:B------:R-:W-:-:S12]  /*0f20*/  USHF.R.S32.HI UR40, URZ, 0x6, UR5 ;  /* 0x000000063f287899 */ /* 0x000fd80008011405 */
.L_x_284:
[----:B------:R-:W-:Y:S01]  /*0f30*/  LOP3.LUT R0, R18, 0x80, RZ, 0xc0, !PT ;  /* 0x0000008012007812 */ /* 0x000fe200078ec0ff */
[----:B--2---:R-:W2:Y:S01]  /*0f40*/  S2UR UR7, SR_CgaCtaId ;  /* 0x00000000000779c3 */ /* 0x004ea20000008800 */
[----:B------:R-:W-:Y:S02]  /*0f50*/  UMOV UR6, 0x400 ;  /* 0x0000040000067882 */ /* 0x000fe40000000000 */
[----:B------:R-:W-:-:S06]  /*0f60*/  SHF.R.U32.HI R0, RZ, 0x7, R0 ;  /* 0x00000007ff007819 */ /* 0x000fcc0000011600 */
[----:B---3--:R-:W3:Y:S01]  /*0f70*/  SHFL.IDX PT, R0, R0, RZ, 0x1f ;  /* 0x00001fff00007589 */ /* 0x008ee200000e0000 */
[----:B--2---:R-:W-:Y:S01]  /*0f80*/  ULEA UR42, UR7, UR6, 0x18 ;  /* 0x00000006072a7291 */ /* 0x004fe2000f8ec03f */
[----:B---3--:R-:W-:-:S13]  /*0f90*/  R2UR UR4, R0 ;  /* 0x00000000000472ca */ /* 0x008fda00000e0000 */
[----:B------:R-:W-:-:S04]  /*0fa0*/  ULEA.HI UR5, UR4, UR4, URZ, 0x1 ;  /* 0x0000000404057291 */ /* 0x000fc8000f8f083f */
[----:B------:R-:W-:-:S04]  /*0fb0*/  ULOP3.LUT UR5, UR5, 0x7fffe, URZ, 0xc0, !UPT ;  /* 0x0007fffe05057892 */ /* 0x000fc8000f8ec03f */
[----:B------:R-:W-:-:S03]  /*0fc0*/  UIADD3 UR5, UR4, -UR5, URZ ;  /* 0x8000000504057290 */ /* 0x000fc6000fffe03f */
[----:B------:R-:W-:Y:S01]  /*0fd0*/  ULDC UR4, c[0x0][0x28c] ;  /* 0x0000a30000047ab9 */ /* 0x000fe20000000800 */
[----:B------:R-:W-:Y:S01]  /*0fe0*/  ULEA UR5, UR5, UR42, 0xd ;  /* 0x0000002a05057291 */ /* 0x000fe2000f8e683f */
[----:B------:R-:W-:-:S03]  /*0ff0*/  ISETP.LT.AND P0, PT, RZ, UR4, PT ;  /* 0x00000004ff007c0c */ /* 0x000fc6000bf01270 */
[----:B------:R-:W-:-:S04]  /*1000*/  UIADD3 UR5, UR5, 0x100, URZ ;  /* 0x0000010005057890 */ /* 0x000fc8000fffe03f */
[----:B------:R-:W-:-:S04]  /*1010*/  USHF.R.U32.HI UR5, URZ, 0x4, UR5 ;  /* 0x000000043f057899 */ /* 0x000fc80008011605 */
[----:B------:R-:W-:Y:S02]  /*1020*/  ULOP3.LUT UR41, UR5, 0x3fff, URZ, 0xc0, !UPT ;  /* 0x00003fff05297892 */ /* 0x000fe4000f8ec03f */
[----:B-1--45:R-:W-:Y:S10]  /*1030*/  @P0 BRA `(.L_x_13) ;  /* 0x0000000000400947 */ /* 0x032ff40003800000 */
[----:B------:R-:W-:Y:S01]  /*1040*/  MOV R0, 0x0 ;  /* 0x0000000000007802 */ /* 0x000fe20000000f00 */
[----:B------:R-:W-:Y:S01]  /*1050*/  ULDC.64 UR4, c[0x4][0x68] ;  /* 0x01001a0000047ab9 */ /* 0x000fe20000000a00 */
[----:B------:R-:W-:Y:S01]  /*1060*/  ULDC.64 UR6, c[0x4][0x8] ;  /* 0x0100020000067ab9 */ /* 0x000fe20000000a00 */
[----:B01----:R-:W-:Y:S01]  /*1070*/  IMAD.U32 R4, RZ, RZ, UR4 ;  /* 0x00000004ff047e24 */ /* 0x003fe2000f8e00ff */
[----:B------:R0:W1:Y:S01]  /*1080*/  LDC.64 R14, c[0x4][R0] ;  /* 0x01000000000e7b82 */ /* 0x0000620000000a00 */
[----:B------:R-:W-:Y:S01]  /*1090*/  IMAD.U32 R5, RZ, RZ, UR5 ;  /* 0x00000005ff057e24 */ /* 0x000fe2000f8e00ff */
[----:B------:R-:W-:Y:S01]  /*10a0*/  ULDC.64 UR4, c[0x4][0x70] ;  /* 0x01001c0000047ab9 */ /* 0x000fe20000000a00 */
[----:B------:R-:W-:Y:S01]  /*10b0*/  IMAD.U32 R10, RZ, RZ, UR6 ;  /* 0x00000006ff0a7e24 */ /* 0x000fe2000f8e00ff */
[----:B------:R-:W-:Y:S01]  /*10c0*/  MOV R12, 0x1 ;  /* 0x00000001000c7802 */ /* 0x000fe20000000f00 */
[----:B------:R-:W-:Y:S02]  /*10d0*/  IMAD.U32 R6, RZ, RZ, UR4 ;  /* 0x00000004ff067e24 */ /* 0x000fe4000f8e00ff */
[----:B------:R-:W-:-:S02]  /*10e0*/  IMAD.U32 R7, RZ, RZ, UR5 ;  /* 0x00000005ff077e24 */ /* 0x000fc4000f8e00ff */
[----:B------:R-:W-:Y:S02]  /*10f0*/  IMAD.U32 R11, RZ, RZ, UR7 ;  /* 0x00000007ff0b7e24 */ /* 0x000fe4000f8e00ff */
[----:B------:R-:W-:Y:S02]  /*1100*/  IMAD.MOV.U32 R8, RZ, RZ, 0x1e1 ;  /* 0x000001e1ff087424 */ /* 0x000fe400078e00ff */
[----:B0-----:R-:W-:-:S07]  /*1110*/  IMAD.MOV.U32 R13, RZ, RZ, RZ ;  /* 0x000000ffff0d7224 */ /* 0x001fce00078e00ff */
[----:B------:R-:W-:-:S07]  /*1120*/  LEPC R20, `(.L_x_13) ;  /* 0x000000001014794e */ /* 0x000fce0000000000 */
[----:B-1---5:R-:W-:Y:S05]  /*1130*/  CALL.ABS.NOINC R14 ;  /* 0x000000000e007343 */ /* 0x022fea0003c00000 */
.L_x_13:
[----:B------:R-:W-:-:S13]  /*1140*/  ISETP.NE.AND P0, PT, R164, 0x3, PT ;  /* 0x00000003a400780c */ /* 0x000fda0003f05270 */
[----:B------:R-:W-:Y:S05]  /*1150*/  @!P0 BRA `(.L_x_14) ;  /* 0x0000000000048947 */ /* 0x000fea0003800000 */
[----:B------:R-:W-:Y:S01]  /*1160*/  BPT.TRAP 0x1 ;  /* 0x000000040000795c */ /* 0x000fe20000300000 */
.L_x_14:
[----:B------:R-:W-:Y:S02]  /*1170*/  IMAD.U32 R3, RZ, RZ, UR39 ;  /* 0x00000027ff037e24 */ /* 0x000fe4000f8e00ff */
[----:B------:R-:W-:-:S03]  /*1180*/  IMAD.U32 R0, RZ, RZ, UR38 ;  /* 0x00000026ff007e24 */ /* 0x000fc6000f8e00ff */
[----:B------:R-:W-:Y:S02]  /*1190*/  LEA R3, R3, UR42, 0x3 ;  /* 0x0000002a03037c11 */ /* 0x000fe4000f8e18ff */
[----:B------:R-:W-:-:S04]  /*11a0*/  SHF.L.U32 R0, R0, 0x1f, RZ ;  /* 0x0000001f00007819 */ /* 0x000fc800000006ff */
[----:B------:R2:W3:Y:S01]  /*11b0*/  SYNCS.PHASECHK.TRANS64.TRYWAIT P1, [R3+URZ], R0 ;  /* 0x00000000030075a7 */ /* 0x0004e2000802017f */
[----:B------:R-:W-:Y:S05]  /*11c0*/  @!P0 BRA `(.L_x_15) ;  /* 0x0000000000048947 */ /* 0x000fea0003800000 */
[----:B------:R-:W-:Y:S01]  /*11d0*/  BPT.TRAP 0x1 ;  /* 0x000000040000795c */ /* 0x000fe20000300000 */
.L_x_15:
[----:B---3--:R-:W-:Y:S05]  /*11e0*/  @P1 BRA `(.L_x_16) ;  /* 0x0000000000081947 */ /* 0x008fea0003800000 */
[----:B------:R-:W3:Y:S02]  /*11f0*/  SYNCS.PHASECHK.TRANS64.TRYWAIT P1, [R3+URZ], R0 ;  /* 0x00000000030075a7 */ /* 0x000ee4000802017f */
[----:B---3--:R-:W-:Y:S05]  /*1200*/  @!P1 BRA `(.L_x_17) ;  /* 0x000000b000009947 */ /* 0x008fea0003800000 */
.L_x_16:
[----:B------:R-:W-:-:S04]  /*1210*/  UISETP.LT.AND UP0, UPT, UR40, 0x1, UPT ;  /* 0x000000012800788c */ /* 0x000fc8000bf01270 */
[----:B------:R-:W-:-:S04]  /*1220*/  USEL UR4, UR40, 0x1, UP0 ;  /* 0x0000000128047887 */ /* 0x000fc80008000000 */
[----:B------:R-:W-:-:S06]  /*1230*/  UIADD3 UR4, UR40, -UR4, URZ ;  /* 0x8000000428047290 */ /* 0x000fcc000fffe03f */
[----:B--23--:R-:W-:Y:S01]  /*1240*/  IMAD.U32 R0, RZ, RZ, UR4 ;  /* 0x00000004ff007e24 */ /* 0x00cfe2000f8e00ff */
[----:B------:R-:W-:Y:S05]  /*1250*/  WARPSYNC.ALL ;  /* 0x0000000000007948 */ /* 0x000fea0003800000 */
[----:B------:R-:W-:Y:S01]  /*1260*/  ISETP.GE.AND P1, PT, R0, 0x1, PT ;  /* 0x000000010000780c */ /* 0x000fe20003f26270 */
[----:B------:R-:W-:Y:S01]  /*1270*/  UIADD3 UR4, UR42, 0x20100, URZ ;  /* 0x000201002a047890 */ /* 0x000fe2000fffe03f */
[----:B------:R-:W-:Y:S01]  /*1280*/  WARPGROUP.ARRIVE ;  /* 0x00000000000079c5 */ /* 0x000fe20000000000 */
[----:B------:R-:W-:Y:S01]  /*1290*/  UMOV UR9, 0x40000040 ;  /* 0x4000004000097882 */ /* 0x000fe20000000000 */
[----:B------:R-:W-:Y:S01]  /*12a0*/  UMOV UR11, 0x40000040 ;  /* 0x40000040000b7882 */ /* 0x000fe20000000000 */
[----:B------:R-:W-:-:S04]  /*12b0*/  USHF.R.U32.HI UR4, URZ, 0x4, UR4 ;  /* 0x000000043f047899 */ /* 0x000fc80008011604 */
[----:B------:R-:W-:Y:S02]  /*12c0*/  ULOP3.LUT UR5, UR4, 0x3fff, URZ, 0xc0, !UPT ;  /* 0x00003fff04057892 */ /* 0x000fe4000f8ec03f */
[----:B------:R-:W-:Y:S02]  /*12d0*/  ULOP3.LUT UR4, UR41, 0x10000, URZ, 0xfc, !UPT ;  /* 0x0001000029047892 */ /* 0x000fe4000f8efc3f */
[----:B------:R-:W-:Y:S02]  /*12e0*/  ULOP3.LUT UR5, UR5, 0x10000, URZ, 0xfc, !UPT ;  /* 0x0001000005057892 */ /* 0x000fe4000f8efc3f */
[----:B------:R-:W-:Y:S02]  /*12f0*/  ULEA UR6, UR39, UR4, 0xb ;  /* 0x0000000427067291 */ /* 0x000fe4000f8e583f */
[----:B------:R-:W-:-:S05]  /*1300*/  ULEA UR7, UR39, UR5, 0xa ;  /* 0x0000000527077291 */ /* 0x000fca000f8e503f */
[----:B------:R-:W-:Y:S02]  /*1310*/  UMOV UR8, UR6 ;  /* 0x0000000600087c82 */ /* 0x000fe40008000000 */
[----:B------:R-:W-:Y:S02]  /*1320*/  UMOV UR10, UR7 ;  /* 0x00000007000a7c82 */ /* 0x000fe40008000000 */
[----:B------:R-:W-:Y:S01]  /*1330*/  HGMMA.64x128x16.F32 R88, gdesc[UR8], RZ, !UPT, gsb0 ;  /* 0x01e00000085879f0 */ /* 0x000fe2000c0008ff */
[----:B------:R-:W-:Y:S01]  /*1340*/  UIADD3 UR8, UR6, 0x400, URZ ;  /* 0x0000040006087890 */ /* 0x000fe2000fffe03f */
[----:B------:R-:W-:Y:S01]  /*1350*/  UMOV UR9, 0x40000040 ;  /* 0x4000004000097882 */ /* 0x000fe20000000000 */
[----:B------:R-:W-:Y:S02]  /*1360*/  WARPGROUP.DEPBAR.LE gsb0, 0x0 ;  /* 0x00008000000079c5 */ /* 0x000fe40000010000 */
[----:B------:R-:W-:-:S07]  /*1370*/  WARPGROUP.ARRIVE ;  /* 0x00000000000079c5 */ /* 0x000fce0000000000 */
[----:B------:R-:W-:Y:S01]  /*1380*/  HGMMA.64x128x16.F32 R24, gdesc[UR8], RZ, !UPT, gsb0 ;  /* 0x01e00000081879f0 */ /* 0x000fe2000c0008ff */
[----:B------:R-:W-:Y:S02]  /*1390*/  UIADD3 UR8, UR6, 0x2, URZ ;  /* 0x0000000206087890 */ /* 0x000fe4000fffe03f */
[----:B------:R-:W-:Y:S01]  /*13a0*/  UIADD3 UR10, UR7, 0x2, URZ ;  /* 0x00000002070a7890 */ /* 0x000fe2000fffe03f */
[----:B------:R-:W-:Y:S01]  /*13b0*/  UMOV UR9, 0x40000040 ;  /* 0x4000004000097882 */ /* 0x000fe20000000000 */
[----:B------:R-:W-:Y:S01]  /*13c0*/  UMOV UR11, 0x40000040 ;  /* 0x40000040000b7882 */ /* 0x000fe20000000000 */
[----:B------:R-:W-:Y:S02]  /*13d0*/  WARPGROUP.DEPBAR.LE gsb0, 0x0 ;  /* 0x00008000000079c5 */ /* 0x000fe40000010000 */
[----:B------:R-:W-:-:S06]  /*13e0*/  WARPGROUP.ARRIVE ;  /* 0x00000000000079c5 */ /* 0x000fcc0000000000 */
[----:B------:R-:W-:Y:S01]  /*13f0*/  HGMMA.64x128x16.F32 R88, gdesc[UR8], R88, gsb0 ;  /* 0x01e00000085879f0 */ /* 0x000fe20008000858 */
[----:B------:R-:W-:Y:S01]  /*1400*/  UIADD3 UR8, UR6, 0x402, URZ ;  /* 0x0000040206087890 */ /* 0x000fe2000fffe03f */
[----:B------:R-:W-:Y:S01]  /*1410*/  UMOV UR9, 0x40000040 ;  /* 0x4000004000097882 */ /* 0x000fe20000000000 */
[----:B------:R-:W-:Y:S02]  /*1420*/  WARPGROUP.DEPBAR.LE gsb0, 0x0 ;  /* 0x00008000000079c5 */ /* 0x000fe40000010000 */
[----:B------:R-:W-:-:S07]  /*1430*/  WARPGROUP.ARRIVE ;  /* 0x00000000000079c5 */ /* 0x000fce0000000000 */
[----:B------:R-:W-:Y:S01]  /*1440*/  HGMMA.64x128x16.F32 R24, gdesc[UR8], R24, gsb0 ;  /* 0x01e00000081879f0 */ /* 0x000fe20008000818 */
        /* <DEDUP_REMOVED lines=23> */
[----:B------:R-:W-:Y:S03]  /*15c0*/  HGMMA.64x128x16.F32 R24, gdesc[UR8], R24, gsb0 ;  /* 0x01e00000081879f0 */ /* 0x000fe60008000818 */
[----:B------:R-:W-:Y:S02]  /*15d0*/  WARPGROUP.DEPBAR.LE gsb0, 0x0 ;  /* 0x00008000000079c5 */ /* 0x000fe40000010000 */
[----:B------:R-:W-:Y:S05]  /*15e0*/  @!P1 BRA `(.L_x_18) ;  /* 0x0000000400689947 */ /* 0x000fea0003800000 */
[----:B------:R-:W-:-:S04]  /*15f0*/  UIADD3 UR6, UR39, 0x1, URZ ;  /* 0x0000000127067890 */ /* 0x000fc8000fffe03f */
[----:B------:R-:W-:-:S04]  /*1600*/  UISETP.NE.AND UP0, UPT, UR6, 0x4, UPT ;  /* 0x000000040600788c */ /* 0x000fc8000bf05270 */
[----:B------:R-:W-:Y:S02]  /*1610*/  USEL UR7, URZ, 0x1, UP0 ;  /* 0x000000013f077887 */ /* 0x000fe40008000000 */
[----:B------:R-:W-:Y:S02]  /*1620*/  USEL UR6, UR6, URZ, UP0 ;  /* 0x0000003f06067287 */ /* 0x000fe40008000000 */
[----:B------:R-:W-:-:S06]  /*1630*/  ULOP3.LUT UR7, UR38, UR7, URZ, 0x3c, !UPT ;  /* 0x0000000726077292 */ /* 0x000fcc000f8e3c3f */
[----:B01----:R-:W-:Y:S01]  /*1640*/  IMAD.U32 R5, RZ, RZ, UR7 ;  /* 0x00000007ff057e24 */ /* 0x003fe2000f8e00ff */
[----:B------:R-:W-:-:S06]  /*1650*/  UMOV UR7, UR39 ;  /* 0x0000002700077c82 */ /* 0x000fcc0008000000 */
.L_x_25:
[----:B01----:R-:W-:Y:S05]  /*1660*/  @!P0 BRA `(.L_x_19) ;  /* 0x0000000000048947 */ /* 0x003fea0003800000 */
[----:B------:R-:W-:Y:S01]  /*1670*/  BPT.TRAP 0x1 ;  /* 0x000000040000795c */ /* 0x000fe20000300000 */
.L_x_19:
[----:B------:R-:W0:Y:S01]  /*1680*/  S2UR UR9, SR_CgaCtaId ;  /* 0x00000000000979c3 */ /* 0x000e220000008800 */
[----:B------:R-:W-:Y:S01]  /*1690*/  UMOV UR8, 0x400 ;  /* 0x0000040000087882 */ /* 0x000fe20000000000 */
[----:B------:R-:W-:Y:S01]  /*16a0*/  SHF.L.U32 R3, R5, 0x1f, RZ ;  /* 0x0000001f05037819 */ /* 0x000fe200000006ff */
[----:B0-----:R-:W-:-:S04]  /*16b0*/  ULEA UR14, UR9, UR8, 0x18 ;  /* 0x00000008090e7291 */ /* 0x001fc8000f8ec03f */
[----:B------:R-:W-:-:S09]  /*16c0*/  ULEA UR8, UR6, UR14, 0x3 ;  /* 0x0000000e06087291 */ /* 0x000fd2000f8e183f */
[----:B------:R0:W1:Y:S01]  /*16d0*/  SYNCS.PHASECHK.TRANS64.TRYWAIT P1, [UR8], R3 ;  /* 0x00000003ff0075a7 */ /* 0x0000620008020148 */
[----:B------:R-:W-:Y:S05]  /*16e0*/  @!P0 BRA `(.L_x_20) ;  /* 0x0000000000048947 */ /* 0x000fea0003800000 */
[----:B------:R-:W-:Y:S01]  /*16f0*/  BPT.TRAP 0x1 ;  /* 0x000000040000795c */ /* 0x000fe20000300000 */
.L_x_20:
[----:B-1----:R-:W-:Y:S05]  /*1700*/  @P1 BRA `(.L_x_21) ;  /* 0x0000000000081947 */ /* 0x002fea0003800000 */
[----:B------:R-:W1:Y:S02]  /*1710*/  SYNCS.PHASECHK.TRANS64.TRYWAIT P1, [UR8], R3 ;  /* 0x00000003ff0075a7 */ /* 0x000e640008020148 */
[----:B-1----:R-:W-:Y:S05]  /*1720*/  @!P1 BRA `(.L_x_22) ;  /* 0x000000a800cc9947 */ /* 0x002fea0003800000 */
.L_x_21:
[----:B------:R-:W-:Y:S01]  /*1730*/  ULEA UR12, UR6, UR4, 0xb ;  /* 0x00000004060c7291 */ /* 0x000fe2000f8e583f */
[----:B------:R-:W-:Y:S01]  /*1740*/  WARPGROUP.ARRIVE ;  /* 0x00000000000079c5 */ /* 0x000fe20000000000 */
[----:B------:R-:W-:Y:S01]  /*1750*/  ULEA UR13, UR6, UR5, 0xa ;  /* 0x00000005060d7291 */ /* 0x000fe2000f8e503f */
[----:B------:R-:W-:Y:S01]  /*1760*/  UMOV UR9, 0x40000040 ;  /* 0x4000004000097882 */ /* 0x000fe20000000000 */
[----:B------:R-:W-:-:S03]  /*1770*/  UMOV UR11, 0x40000040 ;  /* 0x40000040000b7882 */ /* 0x000fc60000000000 */
[----:B------:R-:W-:Y:S02]  /*1780*/  UMOV UR8, UR12 ;  /* 0x0000000c00087c82 */ /* 0x000fe40008000000 */
[----:B------:R-:W-:Y:S02]  /*1790*/  UMOV UR10, UR13 ;  /* 0x0000000d000a7c82 */ /* 0x000fe40008000000 */
        /* <DEDUP_REMOVED lines=44> */
[----:B------:R-:W-:Y:S01]  /*1a60*/  BPT.TRAP 0x1 ;  /* 0x000000040000795c */ /* 0x000fe20000300000 */
.L_x_23:
[----:B------:R-:W-:Y:S01]  /*1a70*/  ULEA UR8, UR7, UR14, 0x3 ;  /* 0x0000000e07087291 */ /* 0x000fe2000f8e183f */
[----:B------:R-:W-:-:S03]  /*1a80*/  ISETP.GT.U32.AND P1, PT, R19, 0x1, PT ;  /* 0x000000011300780c */ /* 0x000fc60003f24070 */
[----:B------:R-:W-:-:S04]  /*1a90*/  UIADD3 UR8, UR8, 0x20, URZ ;  /* 0x0000002008087890 */ /* 0x000fc8000fffe03f */
[----:B------:R-:W-:-:S09]  /*1aa0*/  UPRMT UR8, URZ, 0x654, UR8 ;  /* 0x000006543f087896 */ /* 0x000fd20008000008 */
[----:B------:R-:W-:Y:S01]  /*1ab0*/  SYNCS.ARRIVE.TRANS64.RED.A1T0 RZ, [UR8], RZ ;  /* 0x000000ffffff79a7 */ /* 0x000fe20008100408 */
[----:B------:R-:W-:Y:S05]  /*1ac0*/  @P1 BRA `(.L_x_24) ;  /* 0x0000000000041947 */ /* 0x000fea0003800000 */
[----:B------:R-:W-:Y:S01]  /*1ad0*/  BPT.TRAP 0x1 ;  /* 0x000000040000795c */ /* 0x000fe20000300000 */
.L_x_24:
[----:B------:R-:W-:Y:S01]  /*1ae0*/  UIADD3 UR6, UR6, 0x1, URZ ;  /* 0x0000000106067890 */ /* 0x000fe2000fffe03f */
[C---:B------:R-:W-:Y:S01]  /*1af0*/  ISETP.GT.AND P1, PT, R0.reuse, 0x1, PT ;  /* 0x000000010000780c */ /* 0x040fe20003f24270 */
[----:B------:R-:W-:Y:S01]  /*1b00*/  UIADD3 UR7, UR7, 0x1, URZ ;  /* 0x0000000107077890 */ /* 0x000fe2000fffe03f */
[----:B------:R-:W-:Y:S01]  /*1b10*/  VIADD R0, R0, 0xffffffff ;  /* 0xffffffff00007836 */ /* 0x000fe20000000000 */
[----:B------:R-:W-:Y:S02]  /*1b20*/  UISETP.NE.AND UP0, UPT, UR6, 0x4, UPT ;  /* 0x000000040600788c */ /* 0x000fe4000bf05270 */
[----:B------:R-:W-:Y:S02]  /*1b30*/  UISETP.NE.AND UP1, UPT, UR7, 0x4, UPT ;  /* 0x000000040700788c */ /* 0x000fe4000bf25270 */
[----:B------:R-:W-:Y:S02]  /*1b40*/  USEL UR8, URZ, 0x1, UP0 ;  /* 0x000000013f087887 */ /* 0x000fe40008000000 */
[----:B------:R-:W-:-:S02]  /*1b50*/  USEL UR6, UR6, URZ, UP0 ;  /* 0x0000003f06067287 */ /* 0x000fc40008000000 */
[----:B------:R-:W-:Y:S02]  /*1b60*/  USEL UR7, UR7, URZ, UP1 ;  /* 0x0000003f07077287 */ /* 0x000fe40008800000 */
[----:B------:R-:W-:Y:S01]  /*1b70*/  LOP3.LUT R5, R5, UR8, RZ, 0x3c, !PT ;  /* 0x0000000805057c12 */ /* 0x000fe2000f8e3cff */
[----:B------:R-:W-:Y:S09]  /*1b80*/  @P1 BRA `(.L_x_25) ;  /* 0xfffffff800b41947 */ /* 0x000ff2000383ffff */
.L_x_18:
[----:B------:R-:W2:Y:S02]  /*1b90*/  LDC R0, c[0x0][0x28c] ;  /* 0x0000a300ff007b82 */ /* 0x000ea40000000800 */
[----:B--2---:R-:W-:-:S13]  /*1ba0*/  ISETP.GE.AND P1, PT, R0, 0x1, PT ;  /* 0x000000010000780c */ /* 0x004fda0003f26270 */
[----:B------:R-:W-:Y:S05]  /*1bb0*/  @!P1 BRA `(.L_x_26) ;  /* 0x0000000000409947 */ /* 0x000fea0003800000 */
[----:B------:R-:W-:Y:S05]  /*1bc0*/  @!P0 BRA `(.L_x_27) ;  /* 0x0000000000048947 */ /* 0x000fea0003800000 */
[----:B------:R-:W-:Y:S01]  /*1bd0*/  BPT.TRAP 0x1 ;  /* 0x000000040000795c */ /* 0x000fe20000300000 */
.L_x_27:
[----:B------:R-:W2:Y:S01]  /*1be0*/  S2UR UR6, SR_CgaCtaId ;  /* 0x00000000000679c3 */ /* 0x000ea20000008800 */
[----:B------:R-:W-:Y:S01]  /*1bf0*/  UISETP.LT.AND UP0, UPT, UR40, 0x1, UPT ;  /* 0x000000012800788c */ /* 0x000fe2000bf01270 */
[----:B------:R-:W-:Y:S01]  /*1c00*/  ISETP.GT.U32.AND P0, PT, R19, 0x1, PT ;  /* 0x000000011300780c */ /* 0x000fe20003f04070 */
[----:B------:R-:W-:Y:S02]  /*1c10*/  UMOV UR5, 0x400 ;  /* 0x0000040000057882 */ /* 0x000fe40000000000 */
[----:B------:R-:W-:-:S04]  /*1c20*/  USEL UR4, UR40, 0x1, UP0 ;  /* 0x0000000128047887 */ /* 0x000fc80008000000 */
[----:B------:R-:W-:-:S04]  /*1c30*/  UIADD3 UR4, UR39, UR40, -UR4 ;  /* 0x0000002827047290 */ /* 0x000fc8000fffe804 */
[----:B------:R-:W-:-:S04]  /*1c40*/  USHF.L.U32 UR4, UR4, 0x3, URZ ;  /* 0x0000000304047899 */ /* 0x000fc8000800063f */
[----:B------:R-:W-:Y:S02]  /*1c50*/  ULOP3.LUT UR4, UR4, 0x18, URZ, 0xc0, !UPT ;  /* 0x0000001804047892 */ /* 0x000fe4000f8ec03f */
[----:B--2---:R-:W-:-:S04]  /*1c60*/  ULEA UR5, UR6, UR5, 0x18 ;  /* 0x0000000506057291 */ /* 0x004fc8000f8ec03f */
[----:B------:R-:W-:-:S04]  /*1c70*/  UIADD3 UR4, UR5, 0x20, UR4 ;  /* 0x0000002005047890 */ /* 0x000fc8000fffe004 */
[----:B------:R-:W-:-:S09]  /*1c80*/  UPRMT UR4, URZ, 0x654, UR4 ;  /* 0x000006543f047896 */ /* 0x000fd20008000004 */
[----:B------:R-:W-:Y:S01]  /*1c90*/  SYNCS.ARRIVE.TRANS64.RED.A1T0 RZ, [UR4], RZ ;  /* 0x000000ffffff79a7 */ /* 0x000fe20008100404 */
[----:B------:R-:W-:Y:S05]  /*1ca0*/  @P0 BRA `(.L_x_26) ;  /* 0x0000000000040947 */ /* 0x000fea0003800000 */
[----:B------:R-:W-:Y:S01]  /*1cb0*/  BPT.TRAP 0x1 ;  /* 0x000000040000795c */ /* 0x000fe20000300000 */
.L_x_26:
[----:B------:R-:W2:Y:S01]  /*1cc0*/  LDC R6, c[0x0][0x288] ;  /* 0x0000a200ff067b82 */ /* 0x000ea20000000800 */
[----:B01----:R-:W-:Y:S01]  /*1cd0*/  SHF.R.U32.HI R3, RZ, 0x2, R18 ;  /* 0x00000002ff037819 */ /* 0x003fe20000011612 */
[----:B------:R-:W-:Y:S01]  /*1ce0*/  UIADD3 UR39, UR40, UR39, URZ ;  /* 0x0000002728277290 */ /* 0x000fe2000fffe03f */
[----:B------:R-:W-:Y:S01]  /*1cf0*/  LOP3.LUT R4, R18, 0x60, RZ, 0xc0, !PT ;  /* 0x0000006012047812 */ /* 0x000fe200078ec0ff */
[----:B------:R-:W-:Y:S01]  /*1d00*/  IMAD.SHL.U32 R13, R153, 0x80, RZ ;  /* 0x00000080990d7824 */ /* 0x000fe200078e00ff */
[----:B------:R-:W-:Y:S01]  /*1d10*/  LOP3.LUT R0, R22, 0x1, RZ, 0xc0, !PT ;  /* 0x0000000116007812 */ /* 0x000fe200078ec0ff */
[----:B------:R-:W-:Y:S01]  /*1d20*/  USHF.R.U32.HI UR4, URZ, 0x2, UR39 ;  /* 0x000000023f047899 */ /* 0x000fe20008011627 */
[----:B------:R-:W-:Y:S01]  /*1d30*/  LOP3.LUT R3, R3, 0x7, RZ, 0xc0, !PT ;  /* 0x0000000703037812 */ /* 0x000fe200078ec0ff */
[----:B------:R-:W-:Y:S01]  /*1d40*/  IMAD.SHL.U32 R15, R152, 0x100, RZ ;  /* 0x00000100980f7824 */ /* 0x000fe200078e00ff */
[----:B------:R-:W-:Y:S01]  /*1d50*/  SHF.R.U32.HI R10, RZ, 0x1, R4 ;  /* 0x00000001ff0a7819 */ /* 0x000fe20000011604 */
[----:B------:R-:W-:Y:S01]  /*1d60*/  ULOP3.LUT UR4, UR4, 0x1, URZ, 0xc0, !UPT ;  /* 0x0000000104047892 */ /* 0x000fe2000f8ec03f */
[----:B------:R-:W-:Y:S01]  /*1d70*/  SHF.L.U32 R4, R0, 0x6, RZ ;  /* 0x0000000600047819 */ /* 0x000fe200000006ff */
[----:B------:R-:W-:Y:S01]  /*1d80*/  ULDC UR8, c[0x0][0x284] ;  /* 0x0000a10000087ab9 */ /* 0x000fe20000000800 */
[--C-:B------:R-:W-:Y:S01]  /*1d90*/  IADD3 R5, RZ, -R10, -R3.reuse ;  /* 0x8000000aff057210 */ /* 0x100fe20007ffe803 */
[----:B------:R-:W-:Y:S01]  /*1da0*/  UISETP.GT.U32.AND UP1, UPT, UR39, 0x3, UPT ;  /* 0x000000032700788c */ /* 0x000fe2000bf24070 */
[----:B------:R-:W-:Y:S01]  /*1db0*/  LOP3.LUT R3, R4, 0x40, R3, 0xe2, !PT ;  /* 0x0000004004037812 */ /* 0x000fe200078ee203 */
[----:B------:R-:W-:Y:S01]  /*1dc0*/  UISETP.NE.U32.AND UP0, UPT, UR4, 0x1, UPT ;  /* 0x000000010400788c */ /* 0x000fe2000bf05070 */
[----:B------:R-:W-:Y:S01]  /*1dd0*/  LOP3.LUT R4, R18, 0x3, RZ, 0xc0, !PT ;  /* 0x0000000312047812 */ /* 0x000fe200078ec0ff */
[----:B------:R-:W-:Y:S01]  /*1de0*/  ULDC.64 UR6, c[0x0][0x5d0] ;  /* 0x0001740000067ab9 */ /* 0x000fe20000000a00 */
[----:B------:R-:W-:Y:S01]  /*1df0*/  SHF.R.S32.HI R21, RZ, 0x1f, R23 ;  /* 0x0000001fff157819 */ /* 0x000fe20000011417 */
[----:B------:R-:W-:Y:S01]  /*1e00*/  UISETP.LT.U32.AND UP1, UPT, UR40, 0x4, UP1 ;  /* 0x000000042800788c */ /* 0x000fe20008f21070 */
[----:B------:R-:W-:Y:S01]  /*1e10*/  IMAD.WIDE R8, R152, 0x100, RZ ;  /* 0x0000010098087825 */ /* 0x000fe200078e02ff */
[----:B------:R-:W-:Y:S01]  /*1e20*/  UISETP.GT.U32.AND UP0, UPT, UR40, 0x3, !UP0 ;  /* 0x000000032800788c */ /* 0x000fe2000c704070 */
[----:B--2---:R-:W-:-:S02]  /*1e30*/  ISETP.GE.AND P0, PT, R13, R6, PT ;  /* 0x000000060d00720c */ /* 0x004fc40003f06270 */
[----:B------:R-:W-:Y:S01]  /*1e40*/  IMAD R12, R4, -0x2, R6 ;  /* 0xfffffffe040c7824 */ /* 0x000fe200078e0206 */
[----:B------:R-:W-:Y:S01]  /*1e50*/  USEL UR5, URZ, 0x1, !UP1 ;  /* 0x000000013f057887 */ /* 0x000fe2000c800000 */
[----:B------:R-:W-:Y:S01]  /*1e60*/  IMAD.SHL.U32 R6, R18, 0x2, RZ ;  /* 0x0000000212067824 */ /* 0x000fe200078e00ff */
[----:B------:R-:W-:Y:S01]  /*1e70*/  ISETP.GE.OR P0, PT, R15, UR8, P0 ;  /* 0x000000080f007c0c */ /* 0x000fe20008706670 */
[----:B------:R-:W-:Y:S01]  /*1e80*/  IMAD R4, R21, UR6, RZ ;  /* 0x0000000615047c24 */ /* 0x000fe2000f8e02ff */
[----:B------:R-:W-:Y:S01]  /*1e90*/  USEL UR4, URZ, 0x1, !UP0 ;  /* 0x000000013f047887 */ /* 0x000fe2000c000000 */
[----:B------:R-:W-:Y:S01]  /*1ea0*/  IMAD R0, R0, -0x40, R5 ;  /* 0xffffffc000007824 */ /* 0x000fe200078e0205 */
[----:B------:R-:W-:Y:S01]  /*1eb0*/  LOP3.LUT R6, R13, 0x6, R6, 0xf8, !PT ;  /* 0x000000060d067812 */ /* 0x000fe200078ef806 */
[----:B------:R-:W-:Y:S01]  /*1ec0*/  IMAD R11, R23, UR7, R4 ;  /* 0x00000007170b7c24 */ /* 0x000fe2000f8e0204 */
[----:B------:R-:W-:Y:S01]  /*1ed0*/  LOP3.LUT R153, R8, R3, R10, 0xfe, !PT ;  /* 0x0000000308997212 */ /* 0x000fe200078efe0a */
[----:B------:R-:W-:Y:S01]  /*1ee0*/  ULOP3.LUT UR39, UR39, 0x3, URZ, 0xc0, !UPT ;  /* 0x0000000327277892 */ /* 0x000fe2000f8ec03f */
[----:B------:R-:W-:Y:S01]  /*1ef0*/  SHF.R.S32.HI R7, RZ, 0x1f, R6 ;  /* 0x0000001fff077819 */ /* 0x000fe20000011406 */
[----:B------:R-:W-:Y:S01]  /*1f00*/  ULOP3.LUT UR38, UR4, UR38, UR5, 0x96, !UPT ;  /* 0x0000002604267292 */ /* 0x000fe2000f8e9605 */
[----:B------:R-:W-:Y:S01]  /*1f10*/  IADD3 R3, -R15, UR8, R0 ;  /* 0x000000080f037c10 */ /* 0x000fe2000fffe100 */
[----:B------:R-:W-:-:S02]  /*1f20*/  IMAD.IADD R0, R12, 0x1, -R13 ;  /* 0x000000010c007824 */ /* 0x000fc400078e0a0d */
[----:B------:R-:W-:-:S04]  /*1f30*/  IMAD.WIDE.U32 R4, R23, UR6, R6 ;  /* 0x0000000617047c25 */ /* 0x000fc8000f8e0006 */
[----:B------:R-:W-:Y:S01]  /*1f40*/  IMAD.IADD R11, R5, 0x1, R11 ;  /* 0x00000001050b7824 */ /* 0x000fe200078e020b */
[----:B------:R-:W-:Y:S01]  /*1f50*/  MOV R10, R4 ;  /* 0x00000004000a7202 */ /* 0x000fe20000000f00 */
[----:B------:R-:W-:Y:S01]  /*1f60*/  IMAD.MOV.U32 R152, RZ, RZ, -0x1 ;  /* 0xffffffffff987424 */ /* 0x000fe200078e00ff */
[----:B------:R-:W-:Y:S06]  /*1f70*/  @P0 BRA `(.L_x_28) ;  /* 0x00000084006c0947 */ /* 0x000fec0003800000 */
[----:B------:R-:W0:Y:S01]  /*1f80*/  LDC.64 R4, c[0x0][0x5c8] ;  /* 0x00017200ff047b82 */ /* 0x000e220000000a00 */
[----:B-----5:R-:W-:Y:S01]  /*1f90*/  FSETP.NEU.AND P0, PT, R155, RZ, PT ;  /* 0x000000ff9b00720b */ /* 0x020fe20003f0d000 */
[----:B------:R-:W-:Y:S01]  /*1fa0*/  BSSY B0, `(.L_x_28) ;  /* 0x0000858000007945 */ /* 0x000fe20003800000 */
[----:B------:R-:W-:-:S04]  /*1fb0*/  ISETP.GT.AND P3, PT, R3, RZ, PT ;  /* 0x000000ff0300720c */ /* 0x000fc80003f64270 */
[----:B------:R-:W-:Y:S01]  /*1fc0*/  ISETP.GT.AND P1, PT, R0, RZ, P3 ;  /* 0x000000ff0000720c */ /* 0x000fe20001f24270 */
[-C--:B0-----:R-:W-:Y:S02]  /*1fd0*/  IMAD R12, R9, R4.reuse, RZ ;  /* 0x00000004090c7224 */ /* 0x081fe400078e02ff */
[----:B------:R-:W-:-:S04]  /*1fe0*/  IMAD.WIDE.U32 R166, R153, R4, R10 ;  /* 0x0000000499a67225 */ /* 0x000fc800078e000a */
[----:B------:R-:W-:-:S04]  /*1ff0*/  IMAD R11, R153, R5, R12 ;  /* 0x00000005990b7224 */ /* 0x000fc800078e020c */
[----:B------:R-:W-:Y:S01]  /*2000*/  IMAD.IADD R169, R167, 0x1, R11 ;  /* 0x00000001a7a97824 */ /* 0x000fe200078e020b */
[----:B------:R-:W-:Y:S06]  /*2010*/  @!P0 BRA `(.L_x_29) ;  /* 0x00000060000c8947 */ /* 0x000fec0003800000 */
[----:B------:R-:W0:Y:S01]  /*2020*/  LDC.64 R12, c[0x0][0x5b8] ;  /* 0x00016e00ff0c7b82 */ /* 0x000e220000000a00 */
[----:B------:R-:W-:-:S07]  /*2030*/  ULDC.64 UR4, c[0x0][0x5c0] ;  /* 0x0001700000047ab9 */ /* 0x000fce0000000a00 */
[----:B------:R-:W1:Y:S08]  /*2040*/  LDC.64 R14, c[0x0][0x5b0] ;  /* 0x00016c00ff0e7b82 */ /* 0x000e700000000a00 */
[----:B------:R-:W2:Y:S01]  /*2050*/  LDC.64 R10, c[0x0][0x5a8] ;  /* 0x00016a00ff0a7b82 */ /* 0x000ea20000000a00 */
[----:B0-----:R-:W-:-:S04]  /*2060*/  IMAD R20, R21, R12, RZ ;  /* 0x0000000c15147224 */ /* 0x001fc800078e02ff */
[C---:B------:R-:W-:Y:S02]  /*2070*/  IMAD R13, R23.reuse, R13, R20 ;  /* 0x0000000d170d7224 */ /* 0x040fe400078e0214 */
[----:B------:R-:W-:-:S04]  /*2080*/  IMAD.WIDE.U32 R20, R23, R12, R6 ;  /* 0x0000000c17147225 */ /* 0x000fc800078e0006 */
[----:B-1----:R-:W-:Y:S02]  /*2090*/  IMAD R156, R9, R14, RZ ;  /* 0x0000000e099c7224 */ /* 0x002fe400078e02ff */
[----:B------:R-:W-:Y:S02]  /*20a0*/  IMAD.IADD R157, R21, 0x1, R13 ;  /* 0x00000001159d7824 */ /* 0x000fe400078e020d */
[----:B------:R-:W-:Y:S02]  /*20b0*/  IMAD R167, R153, R15, R156 ;  /* 0x0000000f99a77224 */ /* 0x000fe400078e029c */
[----:B------:R-:W-:-:S04]  /*20c0*/  IMAD.MOV.U32 R156, RZ, RZ, R20 ;  /* 0x000000ffff9c7224 */ /* 0x000fc800078e0014 */
[----:B------:R-:W-:-:S04]  /*20d0*/  IMAD.WIDE.U32 R158, R153, R14, R156 ;  /* 0x0000000e999e7225 */ /* 0x000fc800078e009c */
[----:B------:R-:W-:Y:S01]  /*20e0*/  IMAD.IADD R159, R159, 0x1, R167 ;  /* 0x000000019f9f7824 */ /* 0x000fe200078e02a7 */
[----:B--2---:R-:W-:-:S04]  /*20f0*/  LEA R160, P0, R158, R10, 0x1 ;  /* 0x0000000a9ea07211 */ /* 0x004fc800078008ff */
[----:B------:R-:W-:-:S05]  /*2100*/  LEA.HI.X R161, R158, R11, R159, 0x1, P0 ;  /* 0x0000000b9ea17211 */ /* 0x000fca00000f0c9f */
[----:B------:R-:W2:Y:S01]  /*2110*/  @P1 LDG.E.LTC128B.U16 R165, desc[UR36][R160.64] ;  /* 0x00000024a0a51981 */ /* 0x000ea2000c1e1520 */
[----:B------:R-:W-:Y:S01]  /*2120*/  IMAD.WIDE.U32 R162, R153, R14, R6 ;  /* 0x0000000e99a27225 */ /* 0x000fe200078e0006 */
[----:B------:R-:W-:Y:S01]  /*2130*/  ISETP.GT.AND P2, PT, R0, 0x1, P3 ;  /* 0x000000010000780c */ /* 0x000fe20001f44270 */
[----:B------:R-:W-:Y:S02]  /*2140*/  BSSY B1, `(.L_x_30) ;  /* 0x0000012000017945 */ /* 0x000fe40003800000 */
[----:B------:R-:W-:Y:S02]  /*2150*/  IMAD.IADD R163, R167, 0x1, R163 ;  /* 0x00000001a7a37824 */ /* 0x000fe400078e02a3 */
[----:B------:R-:W-:-:S04]  /*2160*/  IMAD.WIDE.U32 R162, R23, R12, R162 ;  /* 0x0000000c17a27225 */ /* 0x000fc800078e00a2 */
[----:B--2---:R-:W-:-:S05]  /*2170*/  HADD2.F32 R158, -RZ, R165.H0_H0 ;  /* 0x200000a5ff9e7230 */ /* 0x004fca0000004100 */
[----:B------:R-:W-:Y:S01]  /*2180*/  FMUL R159, R158, R155 ;  /* 0x0000009b9e9f7220 */ /* 0x000fe20000400000 */
[----:B------:R-:W-:-:S03]  /*2190*/  LEA R158, P0, R166, UR4, 0x1 ;  /* 0x00000004a69e7c11 */ /* 0x000fc6000f8008ff */
[----:B------:R-:W-:Y:S01]  /*21a0*/  FFMA R159, R88, R154, R159 ;  /* 0x0000009a589f7223 */ /* 0x000fe2000000009f */
[----:B------:R-:W-:-:S04]  /*21b0*/  IMAD.IADD R88, R13, 0x1, R163 ;  /* 0x000000010d587824 */ /* 0x000fc800078e02a3 */
[----:B------:R-:W-:Y:S02]  /*21c0*/  F2FP.F16.F32.PACK_AB R161, RZ, R159 ;  /* 0x0000009fffa1723e */ /* 0x000fe400000000ff */
[----:B------:R-:W-:Y:S02]  /*21d0*/  LEA.HI.X R159, R166, UR5, R169, 0x1, P0 ;  /* 0x00000005a69f7c11 */ /* 0x000fe400080f0ca9 */
[----:B------:R-:W-:Y:S02]  /*21e0*/  PRMT R163, R161, 0x7610, R163 ;  /* 0x00007610a1a37816 */ /* 0x000fe400000000a3 */
[----:B------:R-:W-:-:S03]  /*21f0*/  LEA R160, P0, R162, R10, 0x1 ;  /* 0x0000000aa2a07211 */ /* 0x000fc600078008ff */
[----:B------:R0:W-:Y:S01]  /*2200*/  @P1 STG.E.U16 desc[UR36][R158.64], R163 ;  /* 0x000000a39e001986 */ /* 0x0001e2000c101524 */
[----:B------:R-:W-:Y:S02]  /*2210*/  LEA.HI.X R161, R162, R11, R88, 0x1, P0 ;  /* 0x0000000ba2a17211 */ /* 0x000fe400000f0c58 */
[C---:B------:R-:W-:Y:S02]  /*2220*/  SHF.L.U32 R162, R14.reuse, 0x3, RZ ;  /* 0x000000030ea27819 */ /* 0x040fe400000006ff */
[----:B0-----:R-:W-:Y:S01]  /*2230*/  SHF.L.U64.HI R163, R14, 0x3, R15 ;  /* 0x000000030ea37819 */ /* 0x001fe2000001020f */
[----:B------:R-:W-:Y:S06]  /*2240*/  @!P2 BRA `(.L_x_31) ;  /* 0x000000000004a947 */ /* 0x000fec0003800000 */
[----:B------:R0:W5:Y:S02]  /*2250*/  LDG.E.LTC128B.U16 R165, desc[UR36][R160.64+0x2] ;  /* 0x00000224a0a57981 */ /* 0x000164000c1e1520 */
.L_x_31:
[----:B------:R-:W-:Y:S05]  /*2260*/  BSYNC B1 ;  /* 0x0000000000017941 */ /* 0x000fea0003800000 */
.L_x_30:
[----:B-----5:R-:W-:Y:S01]  /*2270*/  HADD2.F32 R88, -RZ, R165.H0_H0 ;  /* 0x200000a5ff587230 */ /* 0x020fe20000004100 */
[----:B------:R-:W-:Y:S01]  /*2280*/  ISETP.GT.AND P0, PT, R3, 0x8, PT ;  /* 0x000000080300780c */ /* 0x000fe20003f04270 */
[----:B------:R-:W-:Y:S01]  /*2290*/  IMAD.WIDE.U32 R170, R153, R14, R162 ;  /* 0x0000000e99aa7225 */ /* 0x000fe200078e00a2 */
[----:B------:R-:W-:-:S03]  /*22a0*/  PRMT R172, R165, 0x7610, R172 ;  /* 0x00007610a5ac7816 */ /* 0x000fc600000000ac */
[----:B------:R-:W-:Y:S01]  /*22b0*/  FMUL R88, R88, R155 ;  /* 0x0000009b58587220 */ /* 0x000fe20000400000 */
[----:B------:R-:W-:Y:S01]  /*22c0*/  IMAD.IADD R169, R167, 0x1, R171 ;  /* 0x00000001a7a97824 */ /* 0x000fe200078e02ab */
[----:B------:R-:W-:Y:S02]  /*22d0*/  IADD3 R166, P4, R20, R170, RZ ;  /* 0x000000aa14a67210 */ /* 0x000fe40007f9e0ff */
[----:B------:R-:W-:Y:S01]  /*22e0*/  FFMA R89, R89, R154, R88 ;  /* 0x0000009a59597223 */ /* 0x000fe20000000058 */
[----:B------:R-:W-:Y:S02]  /*22f0*/  ISETP.GT.AND P1, PT, R0, RZ, P0 ;  /* 0x000000ff0000720c */ /* 0x000fe40000724270 */
[----:B------:R-:W-:Y:S01]  /*2300*/  IMAD.X R167, R169, 0x1, R157, P4 ;  /* 0x00000001a9a77824 */ /* 0x000fe200020e069d */
[----:B------:R-:W-:Y:S02]  /*2310*/  LEA R88, P4, R166, R10, 0x1 ;  /* 0x0000000aa6587211 */ /* 0x000fe400078808ff */
[----:B------:R-:W-:-:S02]  /*2320*/  F2FP.F16.F32.PACK_AB R168, RZ, R89 ;  /* 0x00000059ffa8723e */ /* 0x000fc400000000ff */
[----:B------:R-:W-:Y:S02]  /*2330*/  LEA.HI.X R89, R166, R11, R167, 0x1, P4 ;  /* 0x0000000ba6597211 */ /* 0x000fe400020f0ca7 */
[----:B------:R-:W-:-:S05]  /*2340*/  PRMT R171, R168, 0x7610, R171 ;  /* 0x00007610a8ab7816 */ /* 0x000fca00000000ab */
[----:B------:R1:W-:Y:S04]  /*2350*/  @P2 STG.E.U16 desc[UR36][R158.64+0x2], R171 ;  /* 0x000002ab9e002986 */ /* 0x0003e8000c101524 */
[----:B------:R2:W3:Y:S01]  /*2360*/  @P1 LDG.E.LTC128B.U16 R172, desc[UR36][R88.64] ;  /* 0x0000002458ac1981 */ /* 0x0004e2000c1e1520 */
[----:B------:R-:W-:Y:S01]  /*2370*/  IMAD.SHL.U32 R165, R4, 0x10, RZ ;  /* 0x0000001004a57824 */ /* 0x000fe200078e00ff */
[----:B------:R-:W-:Y:S01]  /*2380*/  IADD3 R170, P2, R6, R170, RZ ;  /* 0x000000aa06aa7210 */ /* 0x000fe20007f5e0ff */
[----:B------:R-:W-:Y:S03]  /*2390*/  BSSY B1, `(.L_x_32) ;  /* 0x0000011000017945 */ /* 0x000fe60003800000 */
[----:B------:R-:W-:Y:S01]  /*23a0*/  IADD3 R168, P4, R165, R158, RZ ;  /* 0x0000009ea5a87210 */ /* 0x000fe20007f9e0ff */
[----:B-1----:R-:W-:Y:S01]  /*23b0*/  IMAD.X R171, R7, 0x1, R169, P2 ;  /* 0x0000000107ab7824 */ /* 0x002fe200010e06a9 */
[----:B------:R-:W-:Y:S01]  /*23c0*/  ISETP.GT.AND P2, PT, R0, 0x1, P0 ;  /* 0x000000010000780c */ /* 0x000fe20000744270 */
[----:B------:R-:W-:-:S03]  /*23d0*/  IMAD.WIDE.U32 R170, R23, R12, R170 ;  /* 0x0000000c17aa7225 */ /* 0x000fc600078e00aa */
[----:B--2---:R-:W-:Y:S01]  /*23e0*/  LEA R88, P5, R170, R10, 0x1 ;  /* 0x0000000aaa587211 */ /* 0x004fe200078a08ff */
[----:B---3--:R-:W-:-:S05]  /*23f0*/  HADD2.F32 R166, -RZ, R172.H0_H0 ;  /* 0x200000acffa67230 */ /* 0x008fca0000004100 */
[----:B------:R-:W-:Y:S01]  /*2400*/  FMUL R167, R166, R155 ;  /* 0x0000009ba6a77220 */ /* 0x000fe20000400000 */
[----:B------:R-:W-:-:S03]  /*2410*/  IMAD.IADD R166, R13, 0x1, R171 ;  /* 0x000000010da67824 */ /* 0x000fc600078e02ab */
[----:B------:R-:W-:Y:S01]  /*2420*/  FFMA R90, R90, R154, R167 ;  /* 0x0000009a5a5a7223 */ /* 0x000fe200000000a7 */
[----:B------:R-:W-:Y:S02]  /*2430*/  SHF.L.U64.HI R167, R4, 0x4, R5 ;  /* 0x0000000404a77819 */ /* 0x000fe40000010205 */
[----:B------:R-:W-:Y:S02]  /*2440*/  LEA.HI.X R89, R170, R11, R166, 0x1, P5 ;  /* 0x0000000baa597211 */ /* 0x000fe400028f0ca6 */
[----:B------:R-:W-:Y:S01]  /*2450*/  F2FP.F16.F32.PACK_AB R90, RZ, R90 ;  /* 0x0000005aff5a723e */ /* 0x000fe200000000ff */
[----:B------:R-:W-:-:S05]  /*2460*/  IMAD.X R169, R167, 0x1, R159, P4 ;  /* 0x00000001a7a97824 */ /* 0x000fca00020e069f */
[----:B------:R1:W-:Y:S01]  /*2470*/  @P1 STG.E.U16 desc[UR36][R168.64], R90 ;  /* 0x0000005aa8001986 */ /* 0x0003e2000c101524 */
[----:B------:R-:W-:Y:S05]  /*2480*/  @!P2 BRA `(.L_x_33) ;  /* 0x000000000004a947 */ /* 0x000fea0003800000 */
[----:B------:R2:W5:Y:S02]  /*2490*/  LDG.E.LTC128B.U16 R172, desc[UR36][R88.64+0x2] ;  /* 0x0000022458ac7981 */ /* 0x000564000c1e1520 */
.L_x_33:
[----:B------:R-:W-:Y:S05]  /*24a0*/  BSYNC B1 ;  /* 0x0000000000017941 */ /* 0x000fea0003800000 */
.L_x_32:
[----:B-1---5:R-:W-:Y:S01]  /*24b0*/  HADD2.F32 R90, -RZ, R172.H0_H0 ;  /* 0x200000acff5a7230 */ /* 0x022fe20000004100 */
[----:B------:R-:W-:Y:S01]  /*24c0*/  ISETP.GT.AND P1, PT, R0, 0x8, P3 ;  /* 0x000000080000780c */ /* 0x000fe20001f24270 */
[----:B------:R-:W-:Y:S03]  /*24d0*/  BSSY B1, `(.L_x_34) ;  /* 0x000000a000017945 */ /* 0x000fe60003800000 */
[----:B------:R-:W-:-:S04]  /*24e0*/  FMUL R90, R90, R155 ;  /* 0x0000009b5a5a7220 */ /* 0x000fc80000400000 */
[----:B------:R-:W-:Y:S01]  /*24f0*/  FFMA R90, R91, R154, R90 ;  /* 0x0000009a5b5a7223 */ /* 0x000fe2000000005a */
[----:B------:R-:W-:-:S04]  /*2500*/  @P2 IMAD.MOV.U32 R91, RZ, RZ, R169 ;  /* 0x000000ffff5b2224 */ /* 0x000fc800078e00a9 */
[----:B------:R-:W-:-:S04]  /*2510*/  F2FP.F16.F32.PACK_AB R90, RZ, R90 ;  /* 0x0000005aff5a723e */ /* 0x000fc800000000ff */
[----:B------:R-:W-:Y:S02]  /*2520*/  PRMT R166, R90, 0x7610, R166 ;  /* 0x000076105aa67816 */ /* 0x000fe400000000a6 */
[----:B------:R-:W-:-:S05]  /*2530*/  @P2 MOV R90, R168 ;  /* 0x000000a8005a2202 */ /* 0x000fca0000000f00 */
[----:B------:R1:W-:Y:S01]  /*2540*/  @P2 STG.E.U16 desc[UR36][R90.64+0x2], R166 ;  /* 0x000002a65a002986 */ /* 0x0003e2000c101524 */
[----:B------:R-:W-:Y:S05]  /*2550*/  @!P1 BRA `(.L_x_35) ;  /* 0x0000000000049947 */ /* 0x000fea0003800000 */
[----:B------:R3:W5:Y:S02]  /*2560*/  LDG.E.LTC128B.U16 R172, desc[UR36][R160.64+0x10] ;  /* 0x00001024a0ac7981 */ /* 0x000764000c1e1520 */
.L_x_35:
[----:B------:R-:W-:Y:S05]  /*2570*/  BSYNC B1 ;  /* 0x0000000000017941 */ /* 0x000fea0003800000 */
.L_x_34:
[----:B-1---5:R-:W-:Y:S01]  /*2580*/  HADD2.F32 R90, -RZ, R172.H0_H0 ;  /* 0x200000acff5a7230 */ /* 0x022fe20000004100 */
[----:B------:R-:W-:Y:S01]  /*2590*/  ISETP.GT.AND P2, PT, R0, 0x9, P3 ;  /* 0x000000090000780c */ /* 0x000fe20001f44270 */
[----:B------:R-:W-:Y:S03]  /*25a0*/  BSSY B1, `(.L_x_36) ;  /* 0x000000a000017945 */ /* 0x000fe60003800000 */
[----:B------:R-:W-:Y:S01]  /*25b0*/  FMUL R91, R90, R155 ;  /* 0x0000009b5a5b7220 */ /* 0x000fe20000400000 */
[----:B------:R-:W-:-:S03]  /*25c0*/  @P1 IMAD.MOV.U32 R90, RZ, RZ, R158 ;  /* 0x000000ffff5a1224 */ /* 0x000fc600078e009e */
[----:B------:R-:W-:-:S05]  /*25d0*/  FFMA R91, R92, R154, R91 ;  /* 0x0000009a5c5b7223 */ /* 0x000fca000000005b */
[----:B------:R-:W-:-:S04]  /*25e0*/  F2FP.F16.F32.PACK_AB R91, RZ, R91 ;  /* 0x0000005bff5b723e */ /* 0x000fc800000000ff */
[----:B------:R-:W-:Y:S01]  /*25f0*/  PRMT R92, R91, 0x7610, R92 ;  /* 0x000076105b5c7816 */ /* 0x000fe2000000005c */
[----:B------:R-:W-:-:S05]  /*2600*/  @P1 IMAD.MOV.U32 R91, RZ, RZ, R159 ;  /* 0x000000ffff5b1224 */ /* 0x000fca00078e009f */
[----:B------:R1:W-:Y:S01]  /*2610*/  @P1 STG.E.U16 desc[UR36][R90.64+0x10], R92 ;  /* 0x0000105c5a001986 */ /* 0x0003e2000c101524 */
[----:B------:R-:W-:Y:S05]  /*2620*/  @!P2 BRA `(.L_x_37) ;  /* 0x000000000004a947 */ /* 0x000fea0003800000 */
[----:B------:R4:W5:Y:S02]  /*2630*/  LDG.E.LTC128B.U16 R172, desc[UR36][R160.64+0x12] ;  /* 0x00001224a0ac7981 */ /* 0x000964000c1e1520 */
.L_x_37:
[----:B------:R-:W-:Y:S05]  /*2640*/  BSYNC B1 ;  /* 0x0000000000017941 */ /* 0x000fea0003800000 */
.L_x_36:
[----:B-1---5:R-:W-:Y:S01]  /*2650*/  HADD2.F32 R90, -RZ, R172.H0_H0 ;  /* 0x200000acff5a7230 */ /* 0x022fe20000004100 */
[----:B------:R-:W-:Y:S01]  /*2660*/  ISETP.GT.AND P1, PT, R0, 0x8, P0 ;  /* 0x000000080000780c */ /* 0x000fe20000724270 */
[----:B------:R-:W-:Y:S01]  /*2670*/  @P2 IMAD.MOV.U32 R91, RZ, RZ, R159 ;  /* 0x000000ffff5b2224 */ /* 0x000fe200078e009f */
[----:B------:R-:W-:Y:S02]  /*2680*/  BSSY B1, `(.L_x_38) ;  /* 0x0000009000017945 */ /* 0x000fe40003800000 */
[----:B------:R-:W-:-:S04]  /*2690*/  FMUL R90, R90, R155 ;  /* 0x0000009b5a5a7220 */ /* 0x000fc80000400000 */
[----:B------:R-:W-:-:S05]  /*26a0*/  FFMA R90, R93, R154, R90 ;  /* 0x0000009a5d5a7223 */ /* 0x000fca000000005a */
[----:B------:R-:W-:-:S04]  /*26b0*/  F2FP.F16.F32.PACK_AB R90, RZ, R90 ;  /* 0x0000005aff5a723e */ /* 0x000fc800000000ff */
[----:B------:R-:W-:Y:S01]  /*26c0*/  PRMT R92, R90, 0x7610, R92 ;  /* 0x000076105a5c7816 */ /* 0x000fe2000000005c */
[----:B------:R-:W-:-:S05]  /*26d0*/  @P2 IMAD.MOV.U32 R90, RZ, RZ, R158 ;  /* 0x000000ffff5a2224 */ /* 0x000fca00078e009e */
[----:B------:R1:W-:Y:S01]  /*26e0*/  @P2 STG.E.U16 desc[UR36][R90.64+0x12], R92 ;  /* 0x0000125c5a002986 */ /* 0x0003e2000c101524 */
[----:B------:R-:W-:Y:S05]  /*26f0*/  @!P1 BRA `(.L_x_39) ;  /* 0x0000000000049947 */ /* 0x000fea0003800000 */
[----:B------:R0:W5:Y:S02]  /*2700*/  LDG.E.LTC128B.U16 R172, desc[UR36][R88.64+0x10] ;  /* 0x0000102458ac7981 */ /* 0x000164000c1e1520 */
.L_x_39:
[----:B------:R-:W-:Y:S05]  /*2710*/  BSYNC B1 ;  /* 0x0000000000017941 */ /* 0x000fea0003800000 */
.L_x_38:
[----:B-1---5:R-:W-:Y:S01]  /*2720*/  HADD2.F32 R90, -RZ, R172.H0_H0 ;  /* 0x200000acff5a7230 */ /* 0x022fe20000004100 */
[----:B------:R-:W-:Y:S01]  /*2730*/  ISETP.GT.AND P2, PT, R0, 0x9, P0 ;  /* 0x000000090000780c */ /* 0x000fe20000744270 */
[----:B------:R-:W-:Y:S03]  /*2740*/  BSSY B1, `(.L_x_40) ;  /* 0x000000a000017945 */ /* 0x000fe60003800000 */
[----:B------:R-:W-:Y:S01]  /*2750*/  FMUL R91, R90, R155 ;  /* 0x0000009b5a5b7220 */ /* 0x000fe20000400000 */
[----:B------:R-:W-:-:S03]  /*2760*/  @P1 IMAD.MOV.U32 R90, RZ, RZ, R168 ;  /* 0x000000ffff5a1224 */ /* 0x000fc600078e00a8 */
[----:B------:R-:W-:-:S05]  /*2770*/  FFMA R91, R94, R154, R91 ;  /* 0x0000009a5e5b7223 */ /* 0x000fca000000005b */
[----:B------:R-:W-:-:S04]  /*2780*/  F2FP.F16.F32.PACK_AB R91, RZ, R91 ;  /* 0x0000005bff5b723e */ /* 0x000fc800000000ff */
[----:B------:R-:W-:Y:S02]  /*2790*/  PRMT R92, R91, 0x7610, R92 ;  /* 0x000076105b5c7816 */ /* 0x000fe4000000005c */
[----:B------:R-:W-:-:S05]  /*27a0*/  @P1 MOV R91, R169 ;  /* 0x000000a9005b1202 */ /* 0x000fca0000000f00 */
[----:B------:R1:W-:Y:S01]  /*27b0*/  @P1 STG.E.U16 desc[UR36][R90.64+0x10], R92 ;  /* 0x0000105c5a001986 */ /* 0x0003e2000c101524 */
[----:B------:R-:W-:Y:S05]  /*27c0*/  @!P2 BRA `(.L_x_41) ;  /* 0x000000000004a947 */ /* 0x000fea0003800000 */
[----:B------:R0:W5:Y:S02]  /*27d0*/  LDG.E.LTC128B.U16 R172, desc[UR36][R88.64+0x12] ;  /* 0x0000122458ac7981 */ /* 0x000164000c1e1520 */
.L_x_41:
[----:B------:R-:W-:Y:S05]  /*27e0*/  BSYNC B1 ;  /* 0x0000000000017941 */ /* 0x000fea0003800000 */
.L_x_40:
        /* <DEDUP_REMOVED lines=12> */
.L_x_43:
[----:B------:R-:W-:Y:S05]  /*28b0*/  BSYNC B1 ;  /* 0x0000000000017941 */ /* 0x000fea0003800000 */
.L_x_42:
        /* <DEDUP_REMOVED lines=12> */
.L_x_45:
[----:B------:R-:W-:Y:S05]  /*2980*/  BSYNC B1 ;  /* 0x0000000000017941 */ /* 0x000fea0003800000 */
.L_x_44:
        /* <DEDUP_REMOVED lines=12> */
.L_x_47:
[----:B------:R-:W-:Y:S05]  /*2a50*/  BSYNC B1 ;  /* 0x0000000000017941 */ /* 0x000fea0003800000 */
.L_x_46:
[----:B-1---5:R-:W-:Y:S01]  /*2a60*/  HADD2.F32 R90, -RZ, R172.H0_H0 ;  /* 0x200000acff5a7230 */ /* 0x022fe20000004100 */
[----:B------:R-:W-:Y:S01]  /*2a70*/  ISETP.GT.AND P2, PT, R0, 0x11, P0 ;  /* 0x000000110000780c */ /* 0x000fe20000744270 */
[----:B------:R-:W-:Y:S03]  /*2a80*/  BSSY B1, `(.L_x_48) ;  /* 0x000000a000017945 */ /* 0x000fe60003800000 */
[----:B------:R-:W-:Y:S01]  /*2a90*/  FMUL R91, R90, R155 ;  /* 0x0000009b5a5b7220 */ /* 0x000fe20000400000 */
[----:B------:R-:W-:-:S03]  /*2aa0*/  @P1 MOV R90, R168 ;  /* 0x000000a8005a1202 */ /* 0x000fc60000000f00 */
[----:B------:R-:W-:-:S05]  /*2ab0*/  FFMA R91, R98, R154, R91 ;  /* 0x0000009a625b7223 */ /* 0x000fca000000005b */
[----:B------:R-:W-:-:S04]  /*2ac0*/  F2FP.F16.F32.PACK_AB R91, RZ, R91 ;  /* 0x0000005bff5b723e */ /* 0x000fc800000000ff */
[----:B------:R-:W-:Y:S01]  /*2ad0*/  PRMT R92, R91, 0x7610, R92 ;  /* 0x000076105b5c7816 */ /* 0x000fe2000000005c */
[----:B------:R-:W-:-:S05]  /*2ae0*/  @P1 IMAD.MOV.U32 R91, RZ, RZ, R169 ;  /* 0x000000ffff5b1224 */ /* 0x000fca00078e00a9 */
[----:B------:R1:W-:Y:S01]  /*2af0*/  @P1 STG.E.U16 desc[UR36][R90.64+0x20], R92 ;  /* 0x0000205c5a001986 */ /* 0x0003e2000c101524 */
[----:B------:R-:W-:Y:S05]  /*2b00*/  @!P2 BRA `(.L_x_49) ;  /* 0x000000000004a947 */ /* 0x000fea0003800000 */
[----:B------:R0:W5:Y:S02]  /*2b10*/  LDG.E.LTC128B.U16 R172, desc[UR36][R88.64+0x22] ;  /* 0x0000222458ac7981 */ /* 0x000164000c1e1520 */
.L_x_49:
[----:B------:R-:W-:Y:S05]  /*2b20*/  BSYNC B1 ;  /* 0x0000000000017941 */ /* 0x000fea0003800000 */
.L_x_48:
        /* <DEDUP_REMOVED lines=12> */
.L_x_51:
[----:B------:R-:W-:Y:S05]  /*2bf0*/  BSYNC B1 ;  /* 0x0000000000017941 */ /* 0x000fea0003800000 */
.L_x_50:
        /* <DEDUP_REMOVED lines=12> */
.L_x_53:
[----:B------:R-:W-:Y:S05]  /*2cc0*/  BSYNC B1 ;  /* 0x0000000000017941 */ /* 0x000fea0003800000 */
.L_x_52:
[----:B-1---5:R-:W-:Y:S01]  /*2cd0*/  HADD2.F32 R90, -RZ, R172.H0_H0 ;  /* 0x200000acff5a7230 */ /* 0x022fe20000004100 */
[----:B------:R-:W-:Y:S01]  /*2ce0*/  @P2 MOV R91, R159 ;  /* 0x0000009f005b2202 */ /* 0x000fe20000000f00 */
[----:B------:R-:W-:Y:S01]  /*2cf0*/  BSSY B1, `(.L_x_54) ;  /* 0x000000a000017945 */ /* 0x000fe20003800000 */
[----:B------:R-:W-:Y:S02]  /*2d00*/  ISETP.GT.AND P1, PT, R0, 0x18, P0 ;  /* 0x000000180000780c */ /* 0x000fe40000724270 */
        /* <DEDUP_REMOVED lines=8> */
.L_x_55:
[----:B------:R-:W-:Y:S05]  /*2d90*/  BSYNC B1 ;  /* 0x0000000000017941 */ /* 0x000fea0003800000 */
.L_x_54:
        /* <DEDUP_REMOVED lines=12> */
.L_x_57:
[----:B------:R-:W-:Y:S05]  /*2e60*/  BSYNC B1 ;  /* 0x0000000000017941 */ /* 0x000fea0003800000 */
.L_x_56:
        /* <DEDUP_REMOVED lines=12> */
.L_x_59:
[----:B------:R-:W-:Y:S05]  /*2f30*/  BSYNC B1 ;  /* 0x0000000000017941 */ /* 0x000fea0003800000 */
.L_x_58:
        /* <DEDUP_REMOVED lines=12> */
.L_x_61:
[----:B------:R-:W-:Y:S05]  /*3000*/  BSYNC B1 ;  /* 0x0000000000017941 */ /* 0x000fea0003800000 */
.L_x_60:
[----:B-1---5:R-:W-:Y:S01]  /*3010*/  HADD2.F32 R90, -RZ, R172.H0_H0 ;  /* 0x200000acff5a7230 */ /* 0x022fe20000004100 */
[----:B------:R-:W-:Y:S01]  /*3020*/  ISETP.GT.AND P1, PT, R0, 0x20, P0 ;  /* 0x000000200000780c */ /* 0x000fe20000724270 */
[----:B------:R-:W-:Y:S01]  /*3030*/  @P2 IMAD.MOV.U32 R91, RZ, RZ, R159 ;  /* 0x000000ffff5b2224 */ /* 0x000fe200078e009f */
[----:B------:R-:W-:Y:S02]  /*3040*/  BSSY B1, `(.L_x_62) ;  /* 0x0000009000017945 */ /* 0x000fe40003800000 */
[----:B------:R-:W-:-:S04]  /*3050*/  FMUL R90, R90, R155 ;  /* 0x0000009b5a5a7220 */ /* 0x000fc80000400000 */
[----:B------:R-:W-:-:S05]  /*3060*/  FFMA R90, R105, R154, R90 ;  /* 0x0000009a695a7223 */ /* 0x000fca000000005a */
[----:B------:R-:W-:-:S04]  /*3070*/  F2FP.F16.F32.PACK_AB R90, RZ, R90 ;  /* 0x0000005aff5a723e */ /* 0x000fc800000000ff */
[----:B------:R-:W-:Y:S02]  /*3080*/  PRMT R92, R90, 0x7610, R92 ;  /* 0x000076105a5c7816 */ /* 0x000fe4000000005c */
[----:B------:R-:W-:-:S05]  /*3090*/  @P2 MOV R90, R158 ;  /* 0x0000009e005a2202 */ /* 0x000fca0000000f00 */
[----:B------:R1:W-:Y:S01]  /*30a0*/  @P2 STG.E.U16 desc[UR36][R90.64+0x42], R92 ;  /* 0x0000425c5a002986 */ /* 0x0003e2000c101524 */
[----:B------:R-:W-:Y:S05]  /*30b0*/  @!P1 BRA `(.L_x_63) ;  /* 0x0000000000049947 */ /* 0x000fea0003800000 */
[----:B------:R0:W5:Y:S02]  /*30c0*/  LDG.E.LTC128B.U16 R172, desc[UR36][R88.64+0x40] ;  /* 0x0000402458ac7981 */ /* 0x000164000c1e1520 */
.L_x_63:
[----:B------:R-:W-:Y:S05]  /*30d0*/  BSYNC B1 ;  /* 0x0000000000017941 */ /* 0x000fea0003800000 */
.L_x_62:
        /* <DEDUP_REMOVED lines=12> */
.L_x_65:
[----:B------:R-:W-:Y:S05]  /*31a0*/  BSYNC B1 ;  /* 0x0000000000017941 */ /* 0x000fea0003800000 */
.L_x_64:
        /* <DEDUP_REMOVED lines=12> */
.L_x_67:
[----:B------:R-:W-:Y:S05]  /*3270*/  BSYNC B1 ;  /* 0x0000000000017941 */ /* 0x000fea0003800000 */
.L_x_66:
        /* <DEDUP_REMOVED lines=12> */
.L_x_69:
[----:B------:R-:W-:Y:S05]  /*3340*/  BSYNC B1 ;  /* 0x0000000000017941 */ /* 0x000fea0003800000 */
.L_x_68:
        /* <DEDUP_REMOVED lines=12> */
.L_x_71:
[----:B------:R-:W-:Y:S05]  /*3410*/  BSYNC B1 ;  /* 0x0000000000017941 */ /* 0x000fea0003800000 */
.L_x_70:
        /* <DEDUP_REMOVED lines=12> */
.L_x_73:
[----:B------:R-:W-:Y:S05]  /*34e0*/  BSYNC B1 ;  /* 0x0000000000017941 */ /* 0x000fea0003800000 */
.L_x_72:
        /* <DEDUP_REMOVED lines=12> */
.L_x_75:
[----:B------:R-:W-:Y:S05]  /*35b0*/  BSYNC B1 ;  /* 0x0000000000017941 */ /* 0x000fea0003800000 */
.L_x_74:
        /* <DEDUP_REMOVED lines=12> */
.L_x_77:
[----:B------:R-:W-:Y:S05]  /*3680*/  BSYNC B1 ;  /* 0x0000000000017941 */ /* 0x000fea0003800000 */
.L_x_76:
        /* <DEDUP_REMOVED lines=12> */
.L_x_79:
[----:B------:R-:W-:Y:S05]  /*3750*/  BSYNC B1 ;  /* 0x0000000000017941 */ /* 0x000fea0003800000 */
.L_x_78:
        /* <DEDUP_REMOVED lines=12> */
.L_x_81:
[----:B------:R-:W-:Y:S05]  /*3820*/  BSYNC B1 ;  /* 0x0000000000017941 */ /* 0x000fea0003800000 */
.L_x_80:
        /* <DEDUP_REMOVED lines=12> */
.L_x_83:
[----:B------:R-:W-:Y:S05]  /*38f0*/  BSYNC B1 ;  /* 0x0000000000017941 */ /* 0x000fea0003800000 */
.L_x_82:
        /* <DEDUP_REMOVED lines=12> */
.L_x_85:
[----:B------:R-:W-:Y:S05]  /*39c0*/  BSYNC B1 ;  /* 0x0000000000017941 */ /* 0x000fea0003800000 */
.L_x_84:
        /* <DEDUP_REMOVED lines=12> */
.L_x_87:
[----:B------:R-:W-:Y:S05]  /*3a90*/  BSYNC B1 ;  /* 0x0000000000017941 */ /* 0x000fea0003800000 */
.L_x_86:
        /* <DEDUP_REMOVED lines=12> */
.L_x_89:
[----:B------:R-:W-:Y:S05]  /*3b60*/  BSYNC B1 ;  /* 0x0000000000017941 */ /* 0x000fea0003800000 */
.L_x_88:
        /* <DEDUP_REMOVED lines=12> */
.L_x_91:
[----:B------:R-:W-:Y:S05]  /*3c30*/  BSYNC B1 ;  /* 0x0000000000017941 */ /* 0x000fea0003800000 */
.L_x_90:
        /* <DEDUP_REMOVED lines=12> */
.L_x_93:
[----:B------:R-:W-:Y:S05]  /*3d00*/  BSYNC B1 ;  /* 0x0000000000017941 */ /* 0x000fea0003800000 */
.L_x_92:
        /* <DEDUP_REMOVED lines=12> */
.L_x_95:
[----:B------:R-:W-:Y:S05]  /*3dd0*/  BSYNC B1 ;  /* 0x0000000000017941 */ /* 0x000fea0003800000 */
.L_x_94:
        /* <DEDUP_REMOVED lines=12> */
.L_x_97:
[----:B------:R-:W-:Y:S05]  /*3ea0*/  BSYNC B1 ;  /* 0x0000000000017941 */ /* 0x000fea0003800000 */
.L_x_96:
        /* <DEDUP_REMOVED lines=12> */
.L_x_99:
[----:B------:R-:W-:Y:S05]  /*3f70*/  BSYNC B1 ;  /* 0x0000000000017941 */ /* 0x000fea0003800000 */
.L_x_98:
        /* <DEDUP_REMOVED lines=12> */
.L_x_101:
[----:B------:R-:W-:Y:S05]  /*4040*/  BSYNC B1 ;  /* 0x0000000000017941 */ /* 0x000fea0003800000 */
.L_x_100:
        /* <DEDUP_REMOVED lines=12> */
.L_x_103:
[----:B------:R-:W-:Y:S05]  /*4110*/  BSYNC B1 ;  /* 0x0000000000017941 */ /* 0x000fea0003800000 */
.L_x_102:
        /* <DEDUP_REMOVED lines=12> */
.L_x_105:
[----:B------:R-:W-:Y:S05]  /*41e0*/  BSYNC B1 ;  /* 0x0000000000017941 */ /* 0x000fea0003800000 */
.L_x_104:
        /* <DEDUP_REMOVED lines=12> */
.L_x_107:
[----:B------:R-:W-:Y:S05]  /*42b0*/  BSYNC B1 ;  /* 0x0000000000017941 */ /* 0x000fea0003800000 */
.L_x_106:
        /* <DEDUP_REMOVED lines=12> */
.L_x_109:
[----:B------:R-:W-:Y:S05]  /*4380*/  BSYNC B1 ;  /* 0x0000000000017941 */ /* 0x000fea0003800000 */
.L_x_108:
        /* <DEDUP_REMOVED lines=12> */
.L_x_111:
[----:B------:R-:W-:Y:S05]  /*4450*/  BSYNC B1 ;  /* 0x0000000000017941 */ /* 0x000fea0003800000 */
.L_x_110:
        /* <DEDUP_REMOVED lines=12> */
.L_x_113:
[----:B------:R-:W-:Y:S05]  /*4520*/  BSYNC B1 ;  /* 0x0000000000017941 */ /* 0x000fea0003800000 */
.L_x_112:
        /* <DEDUP_REMOVED lines=12> */
.L_x_115:
[----:B------:R-:W-:Y:S05]  /*45f0*/  BSYNC B1 ;  /* 0x0000000000017941 */ /* 0x000fea0003800000 */
.L_x_114:
        /* <DEDUP_REMOVED lines=12> */
.L_x_117:
[----:B------:R-:W-:Y:S05]  /*46c0*/  BSYNC B1 ;  /* 0x0000000000017941 */ /* 0x000fea0003800000 */
.L_x_116:
        /* <DEDUP_REMOVED lines=12> */
.L_x_119:
[----:B------:R-:W-:Y:S05]  /*4790*/  BSYNC B1 ;  /* 0x0000000000017941 */ /* 0x000fea0003800000 */
.L_x_118:
        /* <DEDUP_REMOVED lines=12> */
.L_x_121:
[----:B------:R-:W-:Y:S05]  /*4860*/  BSYNC B1 ;  /* 0x0000000000017941 */ /* 0x000fea0003800000 */
.L_x_120:
        /* <DEDUP_REMOVED lines=12> */
.L_x_123:
[----:B------:R-:W-:Y:S05]  /*4930*/  BSYNC B1 ;  /* 0x0000000000017941 */ /* 0x000fea0003800000 */
.L_x_122:
        /* <DEDUP_REMOVED lines=12> */
.L_x_125:
[----:B------:R-:W-:Y:S05]  /*4a00*/  BSYNC B1 ;  /* 0x0000000000017941 */ /* 0x000fea0003800000 */
.L_x_124:
        /* <DEDUP_REMOVED lines=12> */
.L_x_127:
[----:B------:R-:W-:Y:S05]  /*4ad0*/  BSYNC B1 ;  /* 0x0000000000017941 */ /* 0x000fea0003800000 */
.L_x_126:
        /* <DEDUP_REMOVED lines=12> */
.L_x_129:
[----:B------:R-:W-:Y:S05]  /*4ba0*/  BSYNC B1 ;  /* 0x0000000000017941 */ /* 0x000fea0003800000 */
.L_x_128:
        /* <DEDUP_REMOVED lines=12> */
.L_x_131:
[----:B------:R-:W-:Y:S05]  /*4c70*/  BSYNC B1 ;  /* 0x0000000000017941 */ /* 0x000fea0003800000 */
.L_x_130:
        /* <DEDUP_REMOVED lines=12> */
.L_x_133:
[----:B------:R-:W-:Y:S05]  /*4d40*/  BSYNC B1 ;  /* 0x0000000000017941 */ /* 0x000fea0003800000 */
.L_x_132:
        /* <DEDUP_REMOVED lines=12> */
.L_x_135:
[----:B------:R-:W-:Y:S05]  /*4e10*/  BSYNC B1 ;  /* 0x0000000000017941 */ /* 0x000fea0003800000 */
.L_x_134:
        /* <DEDUP_REMOVED lines=12> */
.L_x_137:
[----:B------:R-:W-:Y:S05]  /*4ee0*/  BSYNC B1 ;  /* 0x0000000000017941 */ /* 0x000fea0003800000 */
.L_x_136:
        /* <DEDUP_REMOVED lines=12> */
.L_x_139:
[----:B------:R-:W-:Y:S05]  /*4fb0*/  BSYNC B1 ;  /* 0x0000000000017941 */ /* 0x000fea0003800000 */
.L_x_138:
        /* <DEDUP_REMOVED lines=12> */
.L_x_141:
[----:B------:R-:W-:Y:S05]  /*5080*/  BSYNC B1 ;  /* 0x0000000000017941 */ /* 0x000fea0003800000 */
.L_x_140:
        /* <DEDUP_REMOVED lines=12> */
.L_x_143:
[----:B------:R-:W-:Y:S05]  /*5150*/  BSYNC B1 ;  /* 0x0000000000017941 */ /* 0x000fea0003800000 */
.L_x_142:
        /* <DEDUP_REMOVED lines=12> */
.L_x_145:
[----:B------:R-:W-:Y:S05]  /*5220*/  BSYNC B1 ;  /* 0x0000000000017941 */ /* 0x000fea0003800000 */
.L_x_144:
        /* <DEDUP_REMOVED lines=12> */
.L_x_147:
[----:B------:R-:W-:Y:S05]  /*52f0*/  BSYNC B1 ;  /* 0x0000000000017941 */ /* 0x000fea0003800000 */
.L_x_146:
        /* <DEDUP_REMOVED lines=12> */
.L_x_149:
[----:B------:R-:W-:Y:S05]  /*53c0*/  BSYNC B1 ;  /* 0x0000000000017941 */ /* 0x000fea0003800000 */
.L_x_148:
        /* <DEDUP_REMOVED lines=12> */
.L_x_151:
[----:B------:R-:W-:Y:S05]  /*5490*/  BSYNC B1 ;  /* 0x0000000000017941 */ /* 0x000fea0003800000 */
.L_x_150:
[----:B-----5:R-:W-:Y:S01]  /*54a0*/  HADD2.F32 R8, -RZ, R172.H0_H0 ;  /* 0x200000acff087230 */ /* 0x020fe20000004100 */
[----:B------:R-:W-:Y:S01]  /*54b0*/  ISETP.GT.AND P1, PT, R0, 0x79, P0 ;  /* 0x000000790000780c */ /* 0x000fe20000724270 */
[----:B------:R-:W-:Y:S01]  /*54c0*/  BSSY B1, `(.L_x_152) ;  /* 0x000000c000017945 */ /* 0x000fe20003800000 */
[----:B------:R-:W-:Y:S02]  /*54d0*/  IADD3 R153, P0, R153, 0x80, RZ ;  /* 0x0000008099997810 */ /* 0x000fe40007f1e0ff */
[----:B-1----:R-:W-:Y:S01]  /*54e0*/  FMUL R91, R8, R155 ;  /* 0x0000009b085b7220 */ /* 0x002fe20000400000 */
[----:B------:R-:W-:-:S03]  /*54f0*/  @P2 MOV R8, R168 ;  /* 0x000000a800082202 */ /* 0x000fc60000000f00 */
[----:B------:R-:W-:-:S05]  /*5500*/  FFMA R91, R150, R154, R91 ;  /* 0x0000009a965b7223 */ /* 0x000fca000000005b */
[----:B------:R-:W-:-:S04]  /*5510*/  F2FP.F16.F32.PACK_AB R91, RZ, R91 ;  /* 0x0000005bff5b723e */ /* 0x000fc800000000ff */
[----:B------:R-:W-:Y:S01]  /*5520*/  PRMT R90, R91, 0x7610, R90 ;  /* 0x000076105b5a7816 */ /* 0x000fe2000000005a */
[----:B------:R-:W-:Y:S02]  /*5530*/  IMAD.X R91, RZ, RZ, R9, P0 ;  /* 0x000000ffff5b7224 */ /* 0x000fe400000e0609 */
[----:B------:R-:W-:-:S05]  /*5540*/  @P2 IMAD.MOV.U32 R9, RZ, RZ, R169 ;  /* 0x000000ffff092224 */ /* 0x000fca00078e00a9 */
[----:B------:R1:W-:Y:S01]  /*5550*/  @P2 STG.E.U16 desc[UR36][R8.64+0xf0], R90 ;  /* 0x0000f05a08002986 */ /* 0x0003e2000c101524 */
[----:B------:R-:W-:Y:S05]  /*5560*/  @!P1 BRA `(.L_x_153) ;  /* 0x0000000000049947 */ /* 0x000fea0003800000 */
[----:B------:R0:W5:Y:S02]  /*5570*/  LDG.E.LTC128B.U16 R172, desc[UR36][R88.64+0xf2] ;  /* 0x0000f22458ac7981 */ /* 0x000164000c1e1520 */
.L_x_153:
[----:B------:R-:W-:Y:S05]  /*5580*/  BSYNC B1 ;  /* 0x0000000000017941 */ /* 0x000fea0003800000 */
.L_x_152:
[----:B-1---5:R-:W-:Y:S01]  /*5590*/  HADD2.F32 R8, -RZ, R172.H0_H0 ;  /* 0x200000acff087230 */ /* 0x022fe20000004100 */
[----:B------:R-:W-:Y:S01]  /*55a0*/  ISETP.GT.AND P0, PT, R3, 0x80, PT ;  /* 0x000000800300780c */ /* 0x000fe20003f04270 */
[----:B------:R-:W-:-:S03]  /*55b0*/  IMAD R90, R91, R14, RZ ;  /* 0x0000000e5b5a7224 */ /* 0x000fc600078e02ff */
[----:B0-2---:R-:W-:Y:S01]  /*55c0*/  FMUL R88, R8, R155 ;  /* 0x0000009b08587220 */ /* 0x005fe20000400000 */
[C---:B------:R-:W-:Y:S01]  /*55d0*/  IMAD R97, R153.reuse, R15, R90 ;  /* 0x0000000f99617224 */ /* 0x040fe200078e025a */
[----:B------:R-:W-:Y:S01]  /*55e0*/  ISETP.GT.AND P3, PT, R0, RZ, P0 ;  /* 0x000000ff0000720c */ /* 0x000fe20000764270 */
[----:B------:R-:W-:-:S04]  /*55f0*/  IMAD.WIDE.U32 R8, R153, R14, R156 ;  /* 0x0000000e99087225 */ /* 0x000fc800078e009c */
[----:B------:R-:W-:Y:S01]  /*5600*/  FFMA R151, R151, R154, R88 ;  /* 0x0000009a97977223 */ /* 0x000fe20000000058 */
[----:B------:R-:W-:Y:S01]  /*5610*/  IMAD.IADD R9, R9, 0x1, R97 ;  /* 0x0000000109097824 */ /* 0x000fe200078e0261 */
[----:B------:R-:W-:-:S03]  /*5620*/  LEA R88, P2, R8, R10, 0x1 ;  /* 0x0000000a08587211 */ /* 0x000fc600078408ff */
[----:B------:R-:W-:Y:S02]  /*5630*/  F2FP.F16.F32.PACK_AB R151, RZ, R151 ;  /* 0x00000097ff97723e */ /* 0x000fe400000000ff */
[----:B------:R-:W-:-:S03]  /*5640*/  LEA.HI.X R89, R8, R11, R9, 0x1, P2 ;  /* 0x0000000b08597211 */ /* 0x000fc600010f0c09 */
[----:B------:R0:W-:Y:S04]  /*5650*/  @P1 STG.E.U16 desc[UR36][R168.64+0xf2], R151 ;  /* 0x0000f297a8001986 */ /* 0x0001e8000c101524 */
[----:B------:R-:W2:Y:S01]  /*5660*/  @P3 LDG.E.LTC128B.U16 R172, desc[UR36][R88.64] ;  /* 0x0000002458ac3981 */ /* 0x000ea2000c1e1520 */
[----:B------:R-:W-:Y:S01]  /*5670*/  IMAD.WIDE.U32 R8, R153, R14, R6 ;  /* 0x0000000e99087225 */ /* 0x000fe200078e0006 */
[----:B------:R-:W-:Y:S01]  /*5680*/  SHF.L.U64.HI R95, R4, 0x8, R5 ;  /* 0x00000008045f7819 */ /* 0x000fe20000010205 */
[----:B------:R-:W-:Y:S01]  /*5690*/  BSSY B1, `(.L_x_154) ;  /* 0x0000011000017945 */ /* 0x000fe20003800000 */
[----:B------:R-:W-:Y:S01]  /*56a0*/  ISETP.GT.AND P2, PT, R0, 0x1, P0 ;  /* 0x000000010000780c */ /* 0x000fe20000744270 */
[----:B------:R-:W-:Y:S02]  /*56b0*/  IMAD.IADD R9, R97, 0x1, R9 ;  /* 0x0000000161097824 */ /* 0x000fe400078e0209 */
[----:B------:R-:W-:-:S02]  /*56c0*/  IMAD.SHL.U32 R93, R4, 0x100, RZ ;  /* 0x00000100045d7824 */ /* 0x000fc400078e00ff */
[----:B--2---:R-:W-:-:S05]  /*56d0*/  HADD2.F32 R90, -RZ, R172.H0_H0 ;  /* 0x200000acff5a7230 */ /* 0x004fca0000004100 */
[----:B------:R-:W-:Y:S01]  /*56e0*/  FMUL R15, R90, R155 ;  /* 0x0000009b5a0f7220 */ /* 0x000fe20000400000 */
[----:B------:R-:W-:Y:S01]  /*56f0*/  IMAD.WIDE.U32 R90, R23, R12, R8 ;  /* 0x0000000c175a7225 */ /* 0x000fe200078e0008 */
[----:B------:R-:W-:-:S03]  /*5700*/  IADD3 R8, P1, R93, R158, RZ ;  /* 0x0000009e5d087210 */ /* 0x000fc60007f3e0ff */
[----:B------:R-:W-:Y:S01]  /*5710*/  FFMA R15, R24, R154, R15 ;  /* 0x0000009a180f7223 */ /* 0x000fe2000000000f */
[----:B------:R-:W-:Y:S01]  /*5720*/  IMAD.IADD R5, R13, 0x1, R91 ;  /* 0x000000010d057824 */ /* 0x000fe200078e025b */
[C---:B------:R-:W-:Y:S01]  /*5730*/  LEA R4, P4, R90.reuse, R10, 0x1 ;  /* 0x0000000a5a047211 */ /* 0x040fe200078808ff */
[----:B------:R-:W-:Y:S02]  /*5740*/  IMAD.X R9, R95, 0x1, R159, P1 ;  /* 0x000000015f097824 */ /* 0x000fe400008e069f */
[----:B------:R-:W-:Y:S02]  /*5750*/  F2FP.F16.F32.PACK_AB R15, RZ, R15 ;  /* 0x0000000fff0f723e */ /* 0x000fe400000000ff */
[----:B------:R-:W-:-:S03]  /*5760*/  LEA.HI.X R5, R90, R11, R5, 0x1, P4 ;  /* 0x0000000b5a057211 */ /* 0x000fc600020f0c05 */
[----:B------:R0:W-:Y:S01]  /*5770*/  @P3 STG.E.U16 desc[UR36][R8.64], R15 ;  /* 0x0000000f08003986 */ /* 0x0001e2000c101524 */
[----:B------:R-:W-:Y:S05]  /*5780*/  @!P2 BRA `(.L_x_155) ;  /* 0x000000000004a947 */ /* 0x000fea0003800000 */
[----:B------:R1:W5:Y:S02]  /*5790*/  LDG.E.LTC128B.U16 R172, desc[UR36][R4.64+0x2] ;  /* 0x0000022404ac7981 */ /* 0x000364000c1e1520 */
.L_x_155:
[----:B------:R-:W-:Y:S05]  /*57a0*/  BSYNC B1 ;  /* 0x0000000000017941 */ /* 0x000fea0003800000 */
.L_x_154:
[----:B-----5:R-:W-:Y:S01]  /*57b0*/  HADD2.F32 R24, -RZ, R172.H0_H0 ;  /* 0x200000acff187230 */ /* 0x020fe20000004100 */
[----:B------:R-:W-:Y:S01]  /*57c0*/  ISETP.GT.AND P1, PT, R3, 0x88, PT ;  /* 0x000000880300780c */ /* 0x000fe20003f24270 */
[----:B0-----:R-:W-:Y:S01]  /*57d0*/  IMAD.WIDE.U32 R14, R153, R14, R162 ;  /* 0x0000000e990e7225 */ /* 0x001fe200078e00a2 */
[----:B------:R-:W-:Y:S03]  /*57e0*/  BSSY B1, `(.L_x_156) ;  /* 0x000000e000017945 */ /* 0x000fe60003800000 */
[----:B------:R-:W-:Y:S01]  /*57f0*/  FMUL R24, R24, R155 ;  /* 0x0000009b18187220 */ /* 0x000fe20000400000 */
[----:B------:R-:W-:Y:S02]  /*5800*/  ISETP.GT.AND P3, PT, R0, RZ, P1 ;  /* 0x000000ff0000720c */ /* 0x000fe40000f64270 */
[----:B------:R-:W-:Y:S01]  /*5810*/  IADD3 R21, P5, R20, R14, RZ ;  /* 0x0000000e14157210 */ /* 0x000fe20007fbe0ff */
[----:B------:R-:W-:Y:S01]  /*5820*/  FFMA R24, R25, R154, R24 ;  /* 0x0000009a19187223 */ /* 0x000fe20000000018 */
[----:B------:R-:W-:-:S02]  /*5830*/  IADD3 R97, R97, R15, RZ ;  /* 0x0000000f61617210 */ /* 0x000fc40007ffe0ff */
[----:B------:R-:W-:Y:S02]  /*5840*/  IADD3 R20, P4, R6, R14, RZ ;  /* 0x0000000e06147210 */ /* 0x000fe40007f9e0ff */
[----:B------:R-:W-:Y:S01]  /*5850*/  F2FP.F16.F32.PACK_AB R24, RZ, R24 ;  /* 0x00000018ff18723e */ /* 0x000fe200000000ff */
[----:B------:R-:W-:Y:S01]  /*5860*/  IMAD.X R156, R97, 0x1, R157, P5 ;  /* 0x00000001619c7824 */ /* 0x000fe200028e069d */
[----:B------:R-:W-:-:S03]  /*5870*/  LEA R14, P5, R21, R10, 0x1 ;  /* 0x0000000a150e7211 */ /* 0x000fc600078a08ff */
[----:B------:R0:W-:Y:S01]  /*5880*/  @P2 STG.E.U16 desc[UR36][R8.64+0x2], R24 ;  /* 0x0000021808002986 */ /* 0x0001e2000c101524 */
[----:B------:R-:W-:Y:S01]  /*5890*/  LEA.HI.X R15, R21, R11, R156, 0x1, P5 ;  /* 0x0000000b150f7211 */ /* 0x000fe200028f0c9c */
[----:B------:R-:W-:Y:S08]  /*58a0*/  @!P3 BRA `(.L_x_157) ;  /* 0x000000000004b947 */ /* 0x000ff00003800000 */
[----:B------:R2:W5:Y:S02]  /*58b0*/  LDG.E.LTC128B.U16 R172, desc[UR36][R14.64] ;  /* 0x000000240eac7981 */ /* 0x000564000c1e1520 */
.L_x_157:
[----:B------:R-:W-:Y:S05]  /*58c0*/  BSYNC B1 ;  /* 0x0000000000017941 */ /* 0x000fea0003800000 */
.L_x_156:
[----:B-----5:R-:W-:Y:S01]  /*58d0*/  HADD2.F32 R6, -RZ, R172.H0_H0 ;  /* 0x200000acff067230 */ /* 0x020fe20000004100 */
[----:B------:R-:W-:Y:S01]  /*58e0*/  ISETP.GT.AND P2, PT, R0, 0x1, P1 ;  /* 0x000000010000780c */ /* 0x000fe20000f44270 */
[----:B------:R-:W-:Y:S01]  /*58f0*/  IMAD.X R21, R7, 0x1, R97, P4 ;  /* 0x0000000107157824 */ /* 0x000fe200020e0661 */
[----:B------:R-:W-:Y:S02]  /*5900*/  BSSY B1, `(.L_x_158) ;  /* 0x000000d000017945 */ /* 0x000fe40003800000 */
[----:B------:R-:W-:Y:S01]  /*5910*/  FMUL R3, R6, R155 ;  /* 0x0000009b06037220 */ /* 0x000fe20000400000 */
[----:B------:R-:W-:Y:S01]  /*5920*/  IADD3 R6, P4, R8, R165, RZ ;  /* 0x000000a508067210 */ /* 0x000fe20007f9e0ff */
[----:B--2---:R-:W-:-:S04]  /*5930*/  IMAD.WIDE.U32 R14, R23, R12, R20 ;  /* 0x0000000c170e7225 */ /* 0x004fc800078e0014 */
[----:B------:R-:W-:Y:S01]  /*5940*/  FFMA R3, R26, R154, R3 ;  /* 0x0000009a1a037223 */ /* 0x000fe20000000003 */
[----:B------:R-:W-:Y:S01]  /*5950*/  IMAD.X R7, R9, 0x1, R167, P4 ;  /* 0x0000000109077824 */ /* 0x000fe200020e06a7 */
[----:B------:R-:W-:Y:S01]  /*5960*/  LEA R10, P5, R14, R10, 0x1 ;  /* 0x0000000a0e0a7211 */ /* 0x000fe200078a08ff */
[----:B------:R-:W-:Y:S02]  /*5970*/  IMAD.IADD R13, R13, 0x1, R15 ;  /* 0x000000010d0d7824 */ /* 0x000fe400078e020f */
[----:B------:R-:W-:-:S03]  /*5980*/  F2FP.F16.F32.PACK_AB R3, RZ, R3 ;  /* 0x00000003ff03723e */ /* 0x000fc600000000ff */
[----:B------:R-:W-:Y:S02]  /*5990*/  LEA.HI.X R11, R14, R11, R13, 0x1, P5 ;  /* 0x0000000b0e0b7211 */ /* 0x000fe400028f0c0d */
[----:B------:R2:W-:Y:S01]  /*59a0*/  @P3 STG.E.U16 desc[UR36][R6.64], R3 ;  /* 0x0000000306003986 */ /* 0x0005e2000c101524 */
[----:B------:R-:W-:Y:S05]  /*59b0*/  @!P2 BRA `(.L_x_159) ;  /* 0x000000000004a947 */ /* 0x000fea0003800000 */
[----:B------:R0:W5:Y:S02]  /*59c0*/  LDG.E.LTC128B.U16 R172, desc[UR36][R10.64+0x2] ;  /* 0x000002240aac7981 */ /* 0x000164000c1e1520 */
.L_x_159:
[----:B------:R-:W-:Y:S05]  /*59d0*/  BSYNC B1 ;  /* 0x0000000000017941 */ /* 0x000fea0003800000 */
.L_x_158:
[----:B-----5:R-:W-:Y:S01]  /*59e0*/  HADD2.F32 R12, -RZ, R172.H0_H0 ;  /* 0x200000acff0c7230 */ /* 0x020fe20000004100 */
[----:B------:R-:W-:Y:S01]  /*59f0*/  ISETP.GT.AND P3, PT, R0, 0x8, P0 ;  /* 0x000000080000780c */ /* 0x000fe20000764270 */
[----:B------:R-:W-:Y:S03]  /*5a00*/  BSSY B1, `(.L_x_160) ;  /* 0x0000007000017945 */ /* 0x000fe60003800000 */
[----:B------:R-:W-:-:S04]  /*5a10*/  FMUL R12, R12, R155 ;  /* 0x0000009b0c0c7220 */ /* 0x000fc80000400000 */
[----:B------:R-:W-:-:S05]  /*5a20*/  FFMA R12, R27, R154, R12 ;  /* 0x0000009a1b0c7223 */ /* 0x000fca000000000c */
[----:B------:R-:W-:-:S05]  /*5a30*/  F2FP.F16.F32.PACK_AB R12, RZ, R12 ;  /* 0x0000000cff0c723e */ /* 0x000fca00000000ff */
[----:B------:R0:W-:Y:S01]  /*5a40*/  @P2 STG.E.U16 desc[UR36][R6.64+0x2], R12 ;  /* 0x0000020c06002986 */ /* 0x0001e2000c101524 */
[----:B------:R-:W-:Y:S05]  /*5a50*/  @!P3 BRA `(.L_x_161) ;  /* 0x000000000004b947 */ /* 0x000fea0003800000 */
[----:B------:R0:W5:Y:S02]  /*5a60*/  LDG.E.LTC128B.U16 R172, desc[UR36][R4.64+0x10] ;  /* 0x0000102404ac7981 */ /* 0x000164000c1e1520 */
.L_x_161:
[----:B------:R-:W-:Y:S05]  /*5a70*/  BSYNC B1 ;  /* 0x0000000000017941 */ /* 0x000fea0003800000 */
.L_x_160:
[----:B0-2--5:R-:W-:Y:S01]  /*5a80*/  HADD2.F32 R6, -RZ, R172.H0_H0 ;  /* 0x200000acff067230 */ /* 0x025fe20000004100 */
[----:B------:R-:W-:Y:S01]  /*5a90*/  ISETP.GT.AND P2, PT, R0, 0x9, P0 ;  /* 0x000000090000780c */ /* 0x000fe20000744270 */
[----:B------:R-:W-:Y:S01]  /*5aa0*/  IMAD.MOV.U32 R7, RZ, RZ, R9 ;  /* 0x000000ffff077224 */ /* 0x000fe200078e0009 */
[----:B------:R-:W-:Y:S02]  /*5ab0*/  BSSY B1, `(.L_x_162) ;  /* 0x0000008000017945 */ /* 0x000fe40003800000 */
[----:B------:R-:W-:Y:S01]  /*5ac0*/  FMUL R3, R6, R155 ;  /* 0x0000009b06037220 */ /* 0x000fe20000400000 */
[----:B------:R-:W-:-:S03]  /*5ad0*/  IMAD.MOV.U32 R6, RZ, RZ, R8 ;  /* 0x000000ffff067224 */ /* 0x000fc600078e0008 */
[----:B------:R-:W-:-:S05]  /*5ae0*/  FFMA R3, R28, R154, R3 ;  /* 0x0000009a1c037223 */ /* 0x000fca0000000003 */
[----:B------:R-:W-:-:S05]  /*5af0*/  F2FP.F16.F32.PACK_AB R3, RZ, R3 ;  /* 0x00000003ff03723e */ /* 0x000fca00000000ff */
[----:B------:R0:W-:Y:S01]  /*5b00*/  @P3 STG.E.U16 desc[UR36][R6.64+0x10], R3 ;  /* 0x0000100306003986 */ /* 0x0001e2000c101524 */
[----:B------:R-:W-:Y:S05]  /*5b10*/  @!P2 BRA `(.L_x_163) ;  /* 0x000000000004a947 */ /* 0x000fea0003800000 */
[----:B------:R2:W5:Y:S02]  /*5b20*/  LDG.E.LTC128B.U16 R172, desc[UR36][R4.64+0x12] ;  /* 0x0000122404ac7981 */ /* 0x000564000c1e1520 */
.L_x_163:
[----:B------:R-:W-:Y:S05]  /*5b30*/  BSYNC B1 ;  /* 0x0000000000017941 */ /* 0x000fea0003800000 */
.L_x_162:
        /* <DEDUP_REMOVED lines=9> */
.L_x_165:
[----:B------:R-:W-:Y:S05]  /*5bd0*/  BSYNC B1 ;  /* 0x0000000000017941 */ /* 0x000fea0003800000 */
.L_x_164:
[----:B0----5:R-:W-:Y:S01]  /*5be0*/  HADD2.F32 R12, -RZ, R172.H0_H0 ;  /* 0x200000acff0c7230 */ /* 0x021fe20000004100 */
[----:B------:R-:W-:Y:S01]  /*5bf0*/  IADD3 R8, P3, R165, R8, RZ ;  /* 0x00000008a5087210 */ /* 0x000fe20007f7e0ff */
[----:B------:R-:W-:Y:S01]  /*5c00*/  BSSY B1, `(.L_x_166) ;  /* 0x0000009000017945 */ /* 0x000fe20003800000 */
[----:B------:R-:W-:Y:S02]  /*5c10*/  ISETP.GT.AND P2, PT, R0, 0x9, P1 ;  /* 0x000000090000780c */ /* 0x000fe40000f44270 */
[----:B------:R-:W-:Y:S01]  /*5c20*/  FMUL R3, R12, R155 ;  /* 0x0000009b0c037220 */ /* 0x000fe20000400000 */
[----:B------:R-:W-:-:S03]  /*5c30*/  IADD3.X R9, R167, R9, RZ, P3, !PT ;  /* 0x00000009a7097210 */ /* 0x000fc60001ffe4ff */
[----:B------:R-:W-:-:S05]  /*5c40*/  FFMA R3, R30, R154, R3 ;  /* 0x0000009a1e037223 */ /* 0x000fca0000000003 */
[----:B------:R-:W-:-:S05]  /*5c50*/  F2FP.F16.F32.PACK_AB R3, RZ, R3 ;  /* 0x00000003ff03723e */ /* 0x000fca00000000ff */
[----:B------:R0:W-:Y:S01]  /*5c60*/  @P4 STG.E.U16 desc[UR36][R8.64+0x10], R3 ;  /* 0x0000100308004986 */ /* 0x0001e2000c101524 */
[----:B------:R-:W-:Y:S05]  /*5c70*/  @!P2 BRA `(.L_x_167) ;  /* 0x000000000004a947 */ /* 0x000fea0003800000 */
[----:B------:R0:W5:Y:S02]  /*5c80*/  LDG.E.LTC128B.U16 R172, desc[UR36][R10.64+0x12] ;  /* 0x000012240aac7981 */ /* 0x000164000c1e1520 */
.L_x_167:
[----:B------:R-:W-:Y:S05]  /*5c90*/  BSYNC B1 ;  /* 0x0000000000017941 */ /* 0x000fea0003800000 */
.L_x_166:
[----:B0----5:R-:W-:Y:S01]  /*5ca0*/  HADD2.F32 R8, -RZ, R172.H0_H0 ;  /* 0x200000acff087230 */ /* 0x021fe20000004100 */
[----:B------:R-:W-:Y:S01]  /*5cb0*/  ISETP.GT.AND P3, PT, R0, 0x10, P0 ;  /* 0x000000100000780c */ /* 0x000fe20000764270 */
[----:B------:R-:W-:Y:S03]  /*5cc0*/  BSSY B1, `(.L_x_168) ;  /* 0x0000009000017945 */ /* 0x000fe60003800000 */
[----:B------:R-:W-:-:S04]  /*5cd0*/  FMUL R8, R8, R155 ;  /* 0x0000009b08087220 */ /* 0x000fc80000400000 */
[----:B------:R-:W-:Y:S01]  /*5ce0*/  FFMA R31, R31, R154, R8 ;  /* 0x0000009a1f1f7223 */ /* 0x000fe20000000008 */
[----:B------:R-:W-:-:S04]  /*5cf0*/  IADD3 R8, P4, P5, R165, R158, R93 ;  /* 0x0000009ea5087210 */ /* 0x000fc80007d9e05d */
[----:B------:R-:W-:Y:S02]  /*5d00*/  F2FP.F16.F32.PACK_AB R31, RZ, R31 ;  /* 0x0000001fff1f723e */ /* 0x000fe400000000ff */
[----:B------:R-:W-:-:S05]  /*5d10*/  IADD3.X R9, R167, R159, R95, P4, P5 ;  /* 0x0000009fa7097210 */ /* 0x000fca00027ea45f */
[----:B------:R0:W-:Y:S01]  /*5d20*/  @P2 STG.E.U16 desc[UR36][R8.64+0x12], R31 ;  /* 0x0000121f08002986 */ /* 0x0001e2000c101524 */
[----:B------:R-:W-:Y:S05]  /*5d30*/  @!P3 BRA `(.L_x_169) ;  /* 0x000000000004b947 */ /* 0x000fea0003800000 */
[----:B------:R0:W5:Y:S02]  /*5d40*/  LDG.E.LTC128B.U16 R172, desc[UR36][R4.64+0x20] ;  /* 0x0000202404ac7981 */ /* 0x000164000c1e1520 */
.L_x_169:
[----:B------:R-:W-:Y:S05]  /*5d50*/  BSYNC B1 ;  /* 0x0000000000017941 */ /* 0x000fea0003800000 */
.L_x_168:
        /* <DEDUP_REMOVED lines=9> */
.L_x_171:
[----:B------:R-:W-:Y:S05]  /*5df0*/  BSYNC B1 ;  /* 0x0000000000017941 */ /* 0x000fea0003800000 */
.L_x_170:
        /* <DEDUP_REMOVED lines=9> */
.L_x_173:
[----:B------:R-:W-:Y:S05]  /*5e90*/  BSYNC B1 ;  /* 0x0000000000017941 */ /* 0x000fea0003800000 */
.L_x_172:
[----:B0----5:R-:W-:Y:S01]  /*5ea0*/  HADD2.F32 R12, -RZ, R172.H0_H0 ;  /* 0x200000acff0c7230 */ /* 0x021fe20000004100 */
        /* <DEDUP_REMOVED lines=8> */
.L_x_175:
[----:B------:R-:W-:Y:S05]  /*5f30*/  BSYNC B1 ;  /* 0x0000000000017941 */ /* 0x000fea0003800000 */
.L_x_174:
        /* <DEDUP_REMOVED lines=9> */
.L_x_177:
[----:B------:R-:W-:Y:S05]  /*5fd0*/  BSYNC B1 ;  /* 0x0000000000017941 */ /* 0x000fea0003800000 */
.L_x_176:
        /* <DEDUP_REMOVED lines=9> */
.L_x_179:
[----:B------:R-:W-:Y:S05]  /*6070*/  BSYNC B1 ;  /* 0x0000000000017941 */ /* 0x000fea0003800000 */
.L_x_178:
        /* <DEDUP_REMOVED lines=9> */
.L_x_181:
[----:B------:R-:W-:Y:S05]  /*6110*/  BSYNC B1 ;  /* 0x0000000000017941 */ /* 0x000fea0003800000 */
.L_x_180:
        /* <DEDUP_REMOVED lines=9> */
.L_x_183:
[----:B------:R-:W-:Y:S05]  /*61b0*/  BSYNC B1 ;  /* 0x0000000000017941 */ /* 0x000fea0003800000 */
.L_x_182:
        /* <DEDUP_REMOVED lines=9> */
.L_x_185:
[----:B------:R-:W-:Y:S05]  /*6250*/  BSYNC B1 ;  /* 0x0000000000017941 */ /* 0x000fea0003800000 */
.L_x_184:
        /* <DEDUP_REMOVED lines=9> */
.L_x_187:
[----:B------:R-:W-:Y:S05]  /*62f0*/  BSYNC B1 ;  /* 0x0000000000017941 */ /* 0x000fea0003800000 */
.L_x_186:
        /* <DEDUP_REMOVED lines=9> */
.L_x_189:
[----:B------:R-:W-:Y:S05]  /*6390*/  BSYNC B1 ;  /* 0x0000000000017941 */ /* 0x000fea0003800000 */
.L_x_188:
        /* <DEDUP_REMOVED lines=9> */
.L_x_191:
[----:B------:R-:W-:Y:S05]  /*6430*/  BSYNC B1 ;  /* 0x0000000000017941 */ /* 0x000fea0003800000 */
.L_x_190:
        /* <DEDUP_REMOVED lines=9> */
.L_x_193:
[----:B------:R-:W-:Y:S05]  /*64d0*/  BSYNC B1 ;  /* 0x0000000000017941 */ /* 0x000fea0003800000 */
.L_x_192:
        /* <DEDUP_REMOVED lines=9> */
.L_x_195:
[----:B------:R-:W-:Y:S05]  /*6570*/  BSYNC B1 ;  /* 0x0000000000017941 */ /* 0x000fea0003800000 */
.L_x_194:
        /* <DEDUP_REMOVED lines=9> */
.L_x_197:
[----:B------:R-:W-:Y:S05]  /*6610*/  BSYNC B1 ;  /* 0x0000000000017941 */ /* 0x000fea0003800000 */
.L_x_196:
        /* <DEDUP_REMOVED lines=9> */
.L_x_199:
[----:B------:R-:W-:Y:S05]  /*66b0*/  BSYNC B1 ;  /* 0x0000000000017941 */ /* 0x000fea0003800000 */
.L_x_198:
        /* <DEDUP_REMOVED lines=9> */
.L_x_201:
[----:B------:R-:W-:Y:S05]  /*6750*/  BSYNC B1 ;  /* 0x0000000000017941 */ /* 0x000fea0003800000 */
.L_x_200:
        /* <DEDUP_REMOVED lines=9> */
.L_x_203:
[----:B------:R-:W-:Y:S05]  /*67f0*/  BSYNC B1 ;  /* 0x0000000000017941 */ /* 0x000fea0003800000 */
.L_x_202:
        /* <DEDUP_REMOVED lines=9> */
.L_x_205:
[----:B------:R-:W-:Y:S05]  /*6890*/  BSYNC B1 ;  /* 0x0000000000017941 */ /* 0x000fea0003800000 */
.L_x_204:
        /* <DEDUP_REMOVED lines=9> */
.L_x_207:
[----:B------:R-:W-:Y:S05]  /*6930*/  BSYNC B1 ;  /* 0x0000000000017941 */ /* 0x000fea0003800000 */
.L_x_206:
        /* <DEDUP_REMOVED lines=9> */
.L_x_209:
[----:B------:R-:W-:Y:S05]  /*69d0*/  BSYNC B1 ;  /* 0x0000000000017941 */ /* 0x000fea0003800000 */
.L_x_208:
        /* <DEDUP_REMOVED lines=9> */
.L_x_211:
[----:B------:R-:W-:Y:S05]  /*6a70*/  BSYNC B1 ;  /* 0x0000000000017941 */ /* 0x000fea0003800000 */
.L_x_210:
        /* <DEDUP_REMOVED lines=9> */
.L_x_213:
[----:B------:R-:W-:Y:S05]  /*6b10*/  BSYNC B1 ;  /* 0x0000000000017941 */ /* 0x000fea0003800000 */
.L_x_212:
        /* <DEDUP_REMOVED lines=9> */
.L_x_215:
[----:B------:R-:W-:Y:S05]  /*6bb0*/  BSYNC B1 ;  /* 0x0000000000017941 */ /* 0x000fea0003800000 */
.L_x_214:
        /* <DEDUP_REMOVED lines=9> */
.L_x_217:
[----:B------:R-:W-:Y:S05]  /*6c50*/  BSYNC B1 ;  /* 0x0000000000017941 */ /* 0x000fea0003800000 */
.L_x_216:
        /* <DEDUP_REMOVED lines=9> */
.L_x_219:
[----:B------:R-:W-:Y:S05]  /*6cf0*/  BSYNC B1 ;  /* 0x0000000000017941 */ /* 0x000fea0003800000 */
.L_x_218:
        /* <DEDUP_REMOVED lines=9> */
.L_x_221:
[----:B------:R-:W-:Y:S05]  /*6d90*/  BSYNC B1 ;  /* 0x0000000000017941 */ /* 0x000fea0003800000 */
.L_x_220:
        /* <DEDUP_REMOVED lines=9> */
.L_x_223:
[----:B------:R-:W-:Y:S05]  /*6e30*/  BSYNC B1 ;  /* 0x0000000000017941 */ /* 0x000fea0003800000 */
.L_x_222:
        /* <DEDUP_REMOVED lines=9> */
.L_x_225:
[----:B------:R-:W-:Y:S05]  /*6ed0*/  BSYNC B1 ;  /* 0x0000000000017941 */ /* 0x000fea0003800000 */
.L_x_224:
        /* <DEDUP_REMOVED lines=9> */
.L_x_227:
[----:B------:R-:W-:Y:S05]  /*6f70*/  BSYNC B1 ;  /* 0x0000000000017941 */ /* 0x000fea0003800000 */
.L_x_226:
        /* <DEDUP_REMOVED lines=9> */
.L_x_229:
[----:B------:R-:W-:Y:S05]  /*7010*/  BSYNC B1 ;  /* 0x0000000000017941 */ /* 0x000fea0003800000 */
.L_x_228:
        /* <DEDUP_REMOVED lines=9> */
.L_x_231:
[----:B------:R-:W-:Y:S05]  /*70b0*/  BSYNC B1 ;  /* 0x0000000000017941 */ /* 0x000fea0003800000 */
.L_x_230:
        /* <DEDUP_REMOVED lines=9> */
.L_x_233:
[----:B------:R-:W-:Y:S05]  /*7150*/  BSYNC B1 ;  /* 0x0000000000017941 */ /* 0x000fea0003800000 */
.L_x_232:
        /* <DEDUP_REMOVED lines=9> */
.L_x_235:
[----:B------:R-:W-:Y:S05]  /*71f0*/  BSYNC B1 ;  /* 0x0000000000017941 */ /* 0x000fea0003800000 */
.L_x_234:
        /* <DEDUP_REMOVED lines=9> */
.L_x_237:
[----:B------:R-:W-:Y:S05]  /*7290*/  BSYNC B1 ;  /* 0x0000000000017941 */ /* 0x000fea0003800000 */
.L_x_236:
        /* <DEDUP_REMOVED lines=9> */
.L_x_239:
[----:B------:R-:W-:Y:S05]  /*7330*/  BSYNC B1 ;  /* 0x0000000000017941 */ /* 0x000fea0003800000 */
.L_x_238:
        /* <DEDUP_REMOVED lines=9> */
.L_x_241:
[----:B------:R-:W-:Y:S05]  /*73d0*/  BSYNC B1 ;  /* 0x0000000000017941 */ /* 0x000fea0003800000 */
.L_x_240:
        /* <DEDUP_REMOVED lines=9> */
.L_x_243:
[----:B------:R-:W-:Y:S05]  /*7470*/  BSYNC B1 ;  /* 0x0000000000017941 */ /* 0x000fea0003800000 */
.L_x_242:
        /* <DEDUP_REMOVED lines=9> */
.L_x_245:
[----:B------:R-:W-:Y:S05]  /*7510*/  BSYNC B1 ;  /* 0x0000000000017941 */ /* 0x000fea0003800000 */
.L_x_244:
        /* <DEDUP_REMOVED lines=9> */
.L_x_247:
[----:B------:R-:W-:Y:S05]  /*75b0*/  BSYNC B1 ;  /* 0x0000000000017941 */ /* 0x000fea0003800000 */
.L_x_246:
        /* <DEDUP_REMOVED lines=9> */
.L_x_249:
[----:B------:R-:W-:Y:S05]  /*7650*/  BSYNC B1 ;  /* 0x0000000000017941 */ /* 0x000fea0003800000 */
.L_x_248:
        /* <DEDUP_REMOVED lines=9> */
.L_x_251:
[----:B------:R-:W-:Y:S05]  /*76f0*/  BSYNC B1 ;  /* 0x0000000000017941 */ /* 0x000fea0003800000 */
.L_x_250:
        /* <DEDUP_REMOVED lines=9> */
.L_x_253:
[----:B------:R-:W-:Y:S05]  /*7790*/  BSYNC B1 ;  /* 0x0000000000017941 */ /* 0x000fea0003800000 */
.L_x_252:
        /* <DEDUP_REMOVED lines=9> */
.L_x_255:
[----:B------:R-:W-:Y:S05]  /*7830*/  BSYNC B1 ;  /* 0x0000000000017941 */ /* 0x000fea0003800000 */
.L_x_254:
        /* <DEDUP_REMOVED lines=9> */
.L_x_257:
[----:B------:R-:W-:Y:S05]  /*78d0*/  BSYNC B1 ;  /* 0x0000000000017941 */ /* 0x000fea0003800000 */
.L_x_256:
        /* <DEDUP_REMOVED lines=9> */
.L_x_259:
[----:B------:R-:W-:Y:S05]  /*7970*/  BSYNC B1 ;  /* 0x0000000000017941 */ /* 0x000fea0003800000 */
.L_x_258:
        /* <DEDUP_REMOVED lines=9> */
.L_x_261:
[----:B------:R-:W-:Y:S05]  /*7a10*/  BSYNC B1 ;  /* 0x0000000000017941 */ /* 0x000fea0003800000 */
.L_x_260:
        /* <DEDUP_REMOVED lines=9> */
.L_x_263:
[----:B------:R-:W-:Y:S05]  /*7ab0*/  BSYNC B1 ;  /* 0x0000000000017941 */ /* 0x000fea0003800000 */
.L_x_262:
        /* <DEDUP_REMOVED lines=9> */
.L_x_265:
[----:B------:R-:W-:Y:S05]  /*7b50*/  BSYNC B1 ;  /* 0x0000000000017941 */ /* 0x000fea0003800000 */
.L_x_264:
        /* <DEDUP_REMOVED lines=9> */
.L_x_267:
[----:B------:R-:W-:Y:S05]  /*7bf0*/  BSYNC B1 ;  /* 0x0000000000017941 */ /* 0x000fea0003800000 */
.L_x_266:
        /* <DEDUP_REMOVED lines=9> */
.L_x_269:
[----:B------:R-:W-:Y:S05]  /*7c90*/  BSYNC B1 ;  /* 0x0000000000017941 */ /* 0x000fea0003800000 */
.L_x_268:
        /* <DEDUP_REMOVED lines=9> */
.L_x_271:
[----:B------:R-:W-:Y:S05]  /*7d30*/  BSYNC B1 ;  /* 0x0000000000017941 */ /* 0x000fea0003800000 */
.L_x_270:
        /* <DEDUP_REMOVED lines=9> */
.L_x_273:
[----:B------:R-:W-:Y:S05]  /*7dd0*/  BSYNC B1 ;  /* 0x0000000000017941 */ /* 0x000fea0003800000 */
.L_x_272:
        /* <DEDUP_REMOVED lines=9> */
.L_x_275:
[----:B------:R-:W-:Y:S05]  /*7e70*/  BSYNC B1 ;  /* 0x0000000000017941 */ /* 0x000fea0003800000 */
.L_x_274:
[----:B012--5:R-:W-:Y:S01]  /*7e80*/  HADD2.F32 R4, -RZ, R172.H0_H0 ;  /* 0x200000acff047230 */ /* 0x027fe20000004100 */
        /* <DEDUP_REMOVED lines=8> */
.L_x_277:
[----:B------:R-:W-:Y:S05]  /*7f10*/  BSYNC B1 ;  /* 0x0000000000017941 */ /* 0x000fea0003800000 */
.L_x_276:
[----:B0----5:R-:W-:Y:S01]  /*7f20*/  HADD2.F32 R4, -RZ, R172.H0_H0 ;  /* 0x200000acff047230 */ /* 0x021fe20000004100 */
[----:B------:R-:W-:Y:S01]  /*7f30*/  ISETP.GT.AND P1, PT, R0, 0x79, P1 ;  /* 0x000000790000780c */ /* 0x000fe20000f24270 */
[----:B------:R-:W-:Y:S01]  /*7f40*/  @P2 IMAD.MOV.U32 R5, RZ, RZ, R9 ;  /* 0x000000ffff052224 */ /* 0x000fe200078e0009 */
[----:B------:R-:W-:Y:S02]  /*7f50*/  BSSY B1, `(.L_x_278) ;  /* 0x0000008000017945 */ /* 0x000fe40003800000 */
[----:B------:R-:W-:Y:S01]  /*7f60*/  FMUL R3, R4, R155 ;  /* 0x0000009b04037220 */ /* 0x000fe20000400000 */
[----:B------:R-:W-:-:S03]  /*7f70*/  @P2 IMAD.MOV.U32 R4, RZ, RZ, R8 ;  /* 0x000000ffff042224 */ /* 0x000fc600078e0008 */
[----:B------:R-:W-:-:S05]  /*7f80*/  FFMA R3, R86, R154, R3 ;  /* 0x0000009a56037223 */ /* 0x000fca0000000003 */
[----:B------:R-:W-:-:S05]  /*7f90*/  F2FP.F16.F32.PACK_AB R3, RZ, R3 ;  /* 0x00000003ff03723e */ /* 0x000fca00000000ff */
[----:B------:R0:W-:Y:S01]  /*7fa0*/  @P2 STG.E.U16 desc[UR36][R4.64+0xf0], R3 ;  /* 0x0000f00304002986 */ /* 0x0001e2000c101524 */
[----:B------:R-:W-:Y:S05]  /*7fb0*/  @!P1 BRA `(.L_x_279) ;  /* 0x0000000000049947 */ /* 0x000fea0003800000 */
[----:B------:R2:W5:Y:S02]  /*7fc0*/  LDG.E.LTC128B.U16 R172, desc[UR36][R10.64+0xf2] ;  /* 0x0000f2240aac7981 */ /* 0x000564000c1e1520 */
.L_x_279:
[----:B------:R-:W-:Y:S05]  /*7fd0*/  BSYNC B1 ;  /* 0x0000000000017941 */ /* 0x000fea0003800000 */
.L_x_278:
[----:B------:R-:W-:Y:S05]  /*7fe0*/  @!P1 BRA `(.L_x_280) ;  /* 0x00000024004c9947 */ /* 0x000fea0003800000 */
[----:B-----5:R-:W-:-:S05]  /*7ff0*/  HADD2.F32 R172, -RZ, R172.H0_H0 ;  /* 0x200000acffac7230 */ /* 0x020fca0000004100 */
[----:B------:R-:W-:-:S04]  /*8000*/  FMUL R172, R172, R155 ;  /* 0x0000009bacac7220 */ /* 0x000fc80000400000 */
[----:B------:R-:W-:-:S05]  /*8010*/  FFMA R172, R87, R154, R172 ;  /* 0x0000009a57ac7223 */ /* 0x000fca00000000ac */
[----:B------:R-:W-:-:S05]  /*8020*/  F2FP.F16.F32.PACK_AB R172, RZ, R172 ;  /* 0x000000acffac723e */ /* 0x000fca00000000ff */
[----:B------:R0:W-:Y:S01]  /*8030*/  STG.E.U16 desc[UR36][R8.64+0xf2], R172 ;  /* 0x0000f2ac08007986 */ /* 0x0001e2000c101524 */
[----:B------:R-:W-:Y:S05]  /*8040*/  BRA `(.L_x_280) ;  /* 0x0000002400347947 */ /* 0x000fea0003800000 */
.L_x_29:
[----:B------:R-:W-:Y:S01]  /*8050*/  ULDC.64 UR4, c[0x0][0x5c0] ;  /* 0x0001700000047ab9 */ /* 0x000fe20000000a00 */
[-C--:B------:R-:W-:Y:S01]  /*8060*/  FMUL R88, R88, R154.reuse ;  /* 0x0000009a58587220 */ /* 0x080fe20000400000 */
[----:B------:R-:W-:Y:S01]  /*8070*/  LEA R8, P0, R166, UR4, 0x1 ;  /* 0x00000004a6087c11 */ /* 0x000fe2000f8008ff */
[----:B------:R-:W-:Y:S01]  /*8080*/  IMAD.SHL.U32 R7, R4, 0x10, RZ ;  /* 0x0000001004077824 */ /* 0x000fe200078e00ff */
[----:B------:R-:W-:Y:S01]  /*8090*/  ISETP.GT.AND P2, PT, R0, 0x1, P3 ;  /* 0x000000010000780c */ /* 0x000fe20001f44270 */
[-C--:B------:R-:W-:Y:S01]  /*80a0*/  FMUL R89, R89, R154.reuse ;  /* 0x0000009a59597220 */ /* 0x080fe20000400000 */
[----:B------:R-:W-:Y:S01]  /*80b0*/  LEA.HI.X R9, R166, UR5, R169, 0x1, P0 ;  /* 0x00000005a6097c11 */ /* 0x000fe200080f0ca9 */
[-C--:B------:R-:W-:Y:S01]  /*80c0*/  FMUL R90, R90, R154.reuse ;  /* 0x0000009a5a5a7220 */ /* 0x080fe20000400000 */
[----:B------:R-:W-:Y:S01]  /*80d0*/  ISETP.GT.AND P0, PT, R3, 0x8, PT ;  /* 0x000000080300780c */ /* 0x000fe20003f04270 */
[----:B------:R-:W-:Y:S01]  /*80e0*/  FMUL R91, R91, R154 ;  /* 0x0000009a5b5b7220 */ /* 0x000fe20000400000 */
[----:B------:R-:W-:Y:S01]  /*80f0*/  F2FP.F16.F32.PACK_AB R88, RZ, R88 ;  /* 0x00000058ff58723e */ /* 0x000fe200000000ff */
[-C--:B------:R-:W-:Y:S01]  /*8100*/  FMUL R92, R92, R154.reuse ;  /* 0x0000009a5c5c7220 */ /* 0x080fe20000400000 */
[----:B------:R-:W-:Y:S01]  /*8110*/  ISETP.GT.AND P4, PT, R0, RZ, P0 ;  /* 0x000000ff0000720c */ /* 0x000fe20000784270 */
[----:B------:R-:W-:Y:S01]  /*8120*/  FMUL R93, R93, R154 ;  /* 0x0000009a5d5d7220 */ /* 0x000fe20000400000 */
[----:B------:R-:W-:Y:S01]  /*8130*/  SHF.L.U64.HI R6, R4, 0x4, R5 ;  /* 0x0000000404067819 */ /* 0x000fe20000010205 */
[----:B------:R-:W-:Y:S01]  /*8140*/  @P1 STG.E.U16 desc[UR36][R8.64], R88 ;  /* 0x0000005808001986 */ /* 0x000fe2000c101524 */
[----:B------:R-:W-:Y:S01]  /*8150*/  IADD3 R10, P5, R7, R8, RZ ;  /* 0x00000008070a7210 */ /* 0x000fe20007fbe0ff */
[-C--:B------:R-:W-:Y:S01]  /*8160*/  FMUL R94, R94, R154.reuse ;  /* 0x0000009a5e5e7220 */ /* 0x080fe20000400000 */
[----:B------:R-:W-:Y:S01]  /*8170*/  ISETP.GT.AND P1, PT, R0, 0x1, P0 ;  /* 0x000000010000780c */ /* 0x000fe20000724270 */
[----:B------:R-:W-:Y:S01]  /*8180*/  FMUL R95, R95, R154 ;  /* 0x0000009a5f5f7220 */ /* 0x000fe20000400000 */
[----:B------:R-:W-:Y:S01]  /*8190*/  F2FP.F16.F32.PACK_AB R89, RZ, R89 ;  /* 0x00000059ff59723e */ /* 0x000fe200000000ff */
[----:B------:R-:W-:Y:S01]  /*81a0*/  IMAD.X R11, R6, 0x1, R9, P5 ;  /* 0x00000001060b7824 */ /* 0x000fe200028e0609 */
[----:B------:R-:W-:Y:S01]  /*81b0*/  F2FP.F16.F32.PACK_AB R90, RZ, R90 ;  /* 0x0000005aff5a723e */ /* 0x000fe200000000ff */
[-C--:B------:R-:W-:Y:S01]  /*81c0*/  FMUL R96, R96, R154.reuse ;  /* 0x0000009a60607220 */ /* 0x080fe20000400000 */
[----:B------:R-:W-:Y:S01]  /*81d0*/  F2FP.F16.F32.PACK_AB R91, RZ, R91 ;  /* 0x0000005bff5b723e */ /* 0x000fe200000000ff */
[----:B------:R-:W-:Y:S01]  /*81e0*/  @P2 STG.E.U16 desc[UR36][R8.64+0x2], R89 ;  /* 0x0000025908002986 */ /* 0x000fe2000c101524 */
[C---:B------:R-:W-:Y:S01]  /*81f0*/  ISETP.GT.AND P5, PT, R0.reuse, 0x9, P3 ;  /* 0x000000090000780c */ /* 0x040fe20001fa4270 */
[-C--:B------:R-:W-:Y:S01]  /*8200*/  FMUL R97, R97, R154.reuse ;  /* 0x0000009a61617220 */ /* 0x080fe20000400000 */
[C---:B------:R-:W-:Y:S01]  /*8210*/  ISETP.GT.AND P2, PT, R0.reuse, 0x8, P0 ;  /* 0x000000080000780c */ /* 0x040fe20000744270 */
[----:B------:R-:W-:Y:S01]  /*8220*/  @P4 STG.E.U16 desc[UR36][R10.64], R90 ;  /* 0x0000005a0a004986 */ /* 0x000fe2000c101524 */
[----:B------:R-:W-:Y:S01]  /*8230*/  ISETP.GT.AND P4, PT, R0, 0x8, P3 ;  /* 0x000000080000780c */ /* 0x000fe20001f84270 */
[----:B------:R-:W-:Y:S01]  /*8240*/  FMUL R98, R98, R154 ;  /* 0x0000009a62627220 */ /* 0x000fe20000400000 */
[----:B------:R-:W-:Y:S01]  /*8250*/  F2FP.F16.F32.PACK_AB R92, RZ, R92 ;  /* 0x0000005cff5c723e */ /* 0x000fe200000000ff */
[----:B------:R-:W-:Y:S01]  /*8260*/  @P1 STG.E.U16 desc[UR36][R10.64+0x2], R91 ;  /* 0x0000025b0a001986 */ /* 0x000fe2000c101524 */
[----:B------:R-:W-:Y:S01]  /*8270*/  ISETP.GT.AND P1, PT, R0, 0x9, P0 ;  /* 0x000000090000780c */ /* 0x000fe20000724270 */
[-C--:B------:R-:W-:Y:S01]  /*8280*/  FMUL R99, R99, R154.reuse ;  /* 0x0000009a63637220 */ /* 0x080fe20000400000 */
[----:B------:R-:W-:Y:S01]  /*8290*/  F2FP.F16.F32.PACK_AB R93, RZ, R93 ;  /* 0x0000005dff5d723e */ /* 0x000fe200000000ff */
[----:B------:R-:W-:Y:S01]  /*82a0*/  FMUL R100, R100, R154 ;  /* 0x0000009a64647220 */ /* 0x000fe20000400000 */
[----:B------:R-:W-:Y:S01]  /*82b0*/  F2FP.F16.F32.PACK_AB R94, RZ, R94 ;  /* 0x0000005eff5e723e */ /* 0x000fe200000000ff */
[-C--:B------:R-:W-:Y:S01]  /*82c0*/  FMUL R101, R101, R154.reuse ;  /* 0x0000009a65657220 */ /* 0x080fe20000400000 */
[----:B------:R-:W-:Y:S01]  /*82d0*/  F2FP.F16.F32.PACK_AB R95, RZ, R95 ;  /* 0x0000005fff5f723e */ /* 0x000fe200000000ff */
[----:B------:R-:W-:Y:S01]  /*82e0*/  FMUL R102, R102, R154 ;  /* 0x0000009a66667220 */ /* 0x000fe20000400000 */
[----:B------:R-:W-:Y:S01]  /*82f0*/  F2FP.F16.F32.PACK_AB R96, RZ, R96 ;  /* 0x00000060ff60723e */ /* 0x000fe200000000ff */
[----:B------:R-:W-:Y:S01]  /*8300*/  @P4 STG.E.U16 desc[UR36][R8.64+0x10], R92 ;  /* 0x0000105c08004986 */ /* 0x000fe2000c101524 */
[C---:B------:R-:W-:Y:S01]  /*8310*/  ISETP.GT.AND P4, PT, R0.reuse, 0x10, P3 ;  /* 0x000000100000780c */ /* 0x040fe20001f84270 */
[-C--:B------:R-:W-:Y:S01]  /*8320*/  FMUL R103, R103, R154.reuse ;  /* 0x0000009a67677220 */ /* 0x080fe20000400000 */
[----:B------:R-:W-:Y:S01]  /*8330*/  F2FP.F16.F32.PACK_AB R97, RZ, R97 ;  /* 0x00000061ff61723e */ /* 0x000fe200000000ff */
[----:B------:R-:W-:Y:S01]  /*8340*/  @P5 STG.E.U16 desc[UR36][R8.64+0x12], R93 ;  /* 0x0000125d08005986 */ /* 0x000fe2000c101524 */
[----:B------:R-:W-:Y:S01]  /*8350*/  ISETP.GT.AND P5, PT, R0, 0x11, P0 ;  /* 0x000000110000780c */ /* 0x000fe200007a4270 */
        /* <DEDUP_REMOVED lines=74> */
[-C--:B------:R-:W-:Y:S01]  /*8800*/  FMUL R125, R125, R154.reuse ;  /* 0x0000009a7d7d7220 */ /* 0x080fe20000400000 */
[----:B------:R-:W-:Y:S01]  /*8810*/  F2FP.F16.F32.PACK_AB R119, RZ, R119 ;  /* 0x00000077ff77723e */ /* 0x000fe200000000ff */
[----:B------:R-:W-:Y:S01]  /*8820*/  FMUL R126, R126, R154 ;  /* 0x0000009a7e7e7220 */ /* 0x000fe20000400000 */
[----:B------:R-:W-:Y:S01]  /*8830*/  F2FP.F16.F32.PACK_AB R120, RZ, R120 ;  /* 0x00000078ff78723e */ /* 0x000fe200000000ff */
        /* <DEDUP_REMOVED lines=64> */
[----:B------:R-:W-:Y:S01]  /*8c40*/  FMUL R145, R145, R154 ;  /* 0x0000009a91917220 */ /* 0x000fe20000400000 */
[----:B------:R-:W-:Y:S01]  /*8c50*/  F2FP.F16.F32.PACK_AB R139, RZ, R139 ;  /* 0x0000008bff8b723e */ /* 0x000fe200000000ff */
[----:B------:R-:W-:Y:S01]  /*8c60*/  IMAD.SHL.U32 R21, R4, 0x100, RZ ;  /* 0x0000010004157824 */ /* 0x000fe200078e00ff */
[----:B------:R-:W-:Y:S01]  /*8c70*/  F2FP.F16.F32.PACK_AB R140, RZ, R140 ;  /* 0x0000008cff8c723e */ /* 0x000fe200000000ff */
[----:B------:R-:W-:Y:S01]  /*8c80*/  @P1 STG.E.U16 desc[UR36][R8.64+0x90], R124 ;  /* 0x0000907c08001986 */ /* 0x000fe2000c101524 */
[----:B------:R-:W-:Y:S01]  /*8c90*/  ISETP.GT.AND P1, PT, R0, 0x50, P3 ;  /* 0x000000500000780c */ /* 0x000fe20001f24270 */
[-C--:B------:R-:W-:Y:S01]  /*8ca0*/  FMUL R146, R146, R154.reuse ;  /* 0x0000009a92927220 */ /* 0x080fe20000400000 */
[----:B------:R-:W-:Y:S01]  /*8cb0*/  F2FP.F16.F32.PACK_AB R141, RZ, R141 ;  /* 0x0000008dff8d723e */ /* 0x000fe200000000ff */
[----:B------:R-:W-:Y:S01]  /*8cc0*/  @P2 STG.E.U16 desc[UR36][R8.64+0x92], R125 ;  /* 0x0000927d08002986 */ /* 0x000fe2000c101524 */
[C---:B------:R-:W-:Y:S01]  /*8cd0*/  ISETP.GT.AND P2, PT, R0.reuse, 0x51, P3 ;  /* 0x000000510000780c */ /* 0x040fe20001f44270 */
[----:B------:R-:W-:Y:S01]  /*8ce0*/  FMUL R147, R147, R154 ;  /* 0x0000009a93937220 */ /* 0x000fe20000400000 */
        /* <DEDUP_REMOVED lines=12> */
[----:B------:R-:W-:Y:S01]  /*8db0*/  SHF.L.U64.HI R15, R4, 0x8, R5 ;  /* 0x00000008040f7819 */ /* 0x000fe20000010205 */
[----:B------:R-:W-:Y:S01]  /*8dc0*/  @P2 STG.E.U16 desc[UR36][R8.64+0xa2], R129 ;  /* 0x0000a28108002986 */ /* 0x000fe2000c101524 */
[C---:B------:R-:W-:Y:S01]  /*8dd0*/  ISETP.GT.AND P2, PT, R0.reuse, 0x59, P3 ;  /* 0x000000590000780c */ /* 0x040fe20001f44270 */
        /* <DEDUP_REMOVED lines=56> */
[----:B------:R-:W-:Y:S01]  /*9160*/  FMUL R39, R39, R154 ;  /* 0x0000009a27277220 */ /* 0x000fe20000400000 */
[----:B------:R-:W-:Y:S01]  /*9170*/  F2FP.F16.F32.PACK_AB R33, RZ, R33 ;  /* 0x00000021ff21723e */ /* 0x000fe200000000ff */
[----:B------:R-:W-:Y:S01]  /*9180*/  @P2 STG.E.U16 desc[UR36][R10.64+0xd0], R142 ;  /* 0x0000d08e0a002986 */ /* 0x000fe2000c101524 */
[----:B------:R-:W-:Y:S01]  /*9190*/  F2FP.F16.F32.PACK_AB R34, RZ, R34 ;  /* 0x00000022ff22723e */ /* 0x000fe200000000ff */
[-C--:B------:R-:W-:Y:S01]  /*91a0*/  FMUL R40, R40, R154.reuse ;  /* 0x0000009a28287220 */ /* 0x080fe20000400000 */
[----:B------:R-:W-:Y:S01]  /*91b0*/  F2FP.F16.F32.PACK_AB R35, RZ, R35 ;  /* 0x00000023ff23723e */ /* 0x000fe200000000ff */
        /* <DEDUP_REMOVED lines=8> */
[----:B------:R-:W-:Y:S01]  /*9240*/  @P1 IMAD.MOV.U32 R4, RZ, RZ, R8 ;  /* 0x000000ffff041224 */ /* 0x000fe200078e0008 */
[----:B------:R-:W-:Y:S01]  /*9250*/  @P1 MOV R5, R9 ;  /* 0x0000000900051202 */ /* 0x000fe20000000f00 */
[----:B------:R-:W-:Y:S01]  /*9260*/  FMUL R43, R43, R154 ;  /* 0x0000009a2b2b7220 */ /* 0x000fe20000400000 */
[----:B------:R-:W-:Y:S01]  /*9270*/  F2FP.F16.F32.PACK_AB R38, RZ, R38 ;  /* 0x00000026ff26723e */ /* 0x000fe200000000ff */
[----:B------:R-:W-:Y:S01]  /*9280*/  FMUL R44, R44, R154 ;  /* 0x0000009a2c2c7220 */ /* 0x000fe20000400000 */
[----:B------:R-:W-:Y:S01]  /*9290*/  F2FP.F16.F32.PACK_AB R39, RZ, R39 ;  /* 0x00000027ff27723e */ /* 0x000fe200000000ff */
[----:B------:R0:W-:Y:S01]  /*92a0*/  @P1 STG.E.U16 desc[UR36][R4.64+0xe2], R145 ;  /* 0x0000e29104001986 */ /* 0x0001e2000c101524 */
[----:B------:R-:W-:Y:S01]  /*92b0*/  IADD3 R12, P1, P2, R7, R8, R21 ;  /* 0x00000008070c7210 */ /* 0x000fe20007a3e015 */
[----:B------:R-:W-:Y:S01]  /*92c0*/  FMUL R45, R45, R154 ;  /* 0x0000009a2d2d7220 */ /* 0x000fe20000400000 */
[----:B------:R-:W-:Y:S01]  /*92d0*/  F2FP.F16.F32.PACK_AB R40, RZ, R40 ;  /* 0x00000028ff28723e */ /* 0x000fe200000000ff */
[-C--:B------:R-:W-:Y:S01]  /*92e0*/  FMUL R46, R46, R154.reuse ;  /* 0x0000009a2e2e7220 */ /* 0x080fe20000400000 */
[----:B------:R-:W-:Y:S01]  /*92f0*/  IADD3.X R13, R6, R9, R15, P1, P2 ;  /* 0x00000009060d7210 */ /* 0x000fe20000fe440f */
[-C--:B------:R-:W-:Y:S01]  /*9300*/  FMUL R47, R47, R154.reuse ;  /* 0x0000009a2f2f7220 */ /* 0x080fe20000400000 */
[C---:B------:R-:W-:Y:S01]  /*9310*/  ISETP.GT.AND P1, PT, R3.reuse, 0x80, PT ;  /* 0x000000800300780c */ /* 0x040fe20003f24270 */
[-C--:B------:R-:W-:Y:S01]  /*9320*/  FMUL R48, R48, R154.reuse ;  /* 0x0000009a30307220 */ /* 0x080fe20000400000 */
[----:B------:R-:W-:Y:S01]  /*9330*/  ISETP.GT.AND P2, PT, R3, 0x88, PT ;  /* 0x000000880300780c */ /* 0x000fe20003f44270 */
[----:B------:R-:W-:Y:S01]  /*9340*/  FMUL R49, R49, R154 ;  /* 0x0000009a31317220 */ /* 0x000fe20000400000 */
[----:B------:R-:W-:Y:S01]  /*9350*/  F2FP.F16.F32.PACK_AB R41, RZ, R41 ;  /* 0x00000029ff29723e */ /* 0x000fe200000000ff */
[----:B0-----:R-:W-:Y:S01]  /*9360*/  @P5 IMAD.MOV.U32 R4, RZ, RZ, R10 ;  /* 0x000000ffff045224 */ /* 0x001fe200078e000a */
[----:B------:R-:W-:Y:S01]  /*9370*/  F2FP.F16.F32.PACK_AB R42, RZ, R42 ;  /* 0x0000002aff2a723e */ /* 0x000fe200000000ff */
[----:B------:R-:W-:Y:S01]  /*9380*/  @P5 IMAD.MOV.U32 R5, RZ, RZ, R11 ;  /* 0x000000ffff055224 */ /* 0x000fe200078e000b */
[----:B------:R-:W-:Y:S01]  /*9390*/  F2FP.F16.F32.PACK_AB R43, RZ, R43 ;  /* 0x0000002bff2b723e */ /* 0x000fe200000000ff */
[----:B------:R-:W-:Y:S01]  /*93a0*/  FMUL R50, R50, R154 ;  /* 0x0000009a32327220 */ /* 0x000fe20000400000 */
[----:B------:R-:W-:Y:S01]  /*93b0*/  F2FP.F16.F32.PACK_AB R44, RZ, R44 ;  /* 0x0000002cff2c723e */ /* 0x000fe200000000ff */
[-C--:B------:R-:W-:Y:S01]  /*93c0*/  FMUL R51, R51, R154.reuse ;  /* 0x0000009a33337220 */ /* 0x080fe20000400000 */
[----:B------:R0:W-:Y:S01]  /*93d0*/  @P5 STG.E.U16 desc[UR36][R4.64+0xe0], R146 ;  /* 0x0000e09204005986 */ /* 0x0001e2000c101524 */
[----:B------:R-:W-:Y:S01]  /*93e0*/  ISETP.GT.AND P5, PT, R0, 0x78, P3 ;  /* 0x000000780000780c */ /* 0x000fe20001fa4270 */
[-C--:B------:R-:W-:Y:S01]  /*93f0*/  FMUL R52, R52, R154.reuse ;  /* 0x0000009a34347220 */ /* 0x080fe20000400000 */
[C---:B------:R-:W-:Y:S01]  /*9400*/  ISETP.GT.AND P3, PT, R0.reuse, 0x79, P3 ;  /* 0x000000790000780c */ /* 0x040fe20001f64270 */
[----:B------:R-:W-:Y:S01]  /*9410*/  @P4 STG.E.U16 desc[UR36][R10.64+0xe2], R147 ;  /* 0x0000e2930a004986 */ /* 0x000fe2000c101524 */
[C---:B------:R-:W-:Y:S01]  /*9420*/  ISETP.GT.AND P4, PT, R0.reuse, 0x78, P0 ;  /* 0x000000780000780c */ /* 0x040fe20000784270 */
[-C--:B------:R-:W-:Y:S01]  /*9430*/  FMUL R53, R53, R154.reuse ;  /* 0x0000009a35357220 */ /* 0x080fe20000400000 */
[----:B------:R-:W-:Y:S01]  /*9440*/  ISETP.GT.AND P0, PT, R0, 0x79, P0 ;  /* 0x000000790000780c */ /* 0x000fe20000704270 */
[-C--:B------:R-:W-:Y:S01]  /*9450*/  FMUL R54, R54, R154.reuse ;  /* 0x0000009a36367220 */ /* 0x080fe20000400000 */
[----:B------:R-:W-:Y:S01]  /*9460*/  F2FP.F16.F32.PACK_AB R45, RZ, R45 ;  /* 0x0000002dff2d723e */ /* 0x000fe200000000ff */
[----:B------:R-:W-:Y:S01]  /*9470*/  FMUL R55, R55, R154 ;  /* 0x0000009a37377220 */ /* 0x000fe20000400000 */
[----:B------:R-:W-:Y:S01]  /*9480*/  F2FP.F16.F32.PACK_AB R46, RZ, R46 ;  /* 0x0000002eff2e723e */ /* 0x000fe200000000ff */
[----:B------:R-:W-:Y:S01]  /*9490*/  FMUL R56, R56, R154 ;  /* 0x0000009a38387220 */ /* 0x000fe20000400000 */
[----:B------:R-:W-:Y:S01]  /*94a0*/  F2FP.F16.F32.PACK_AB R47, RZ, R47 ;  /* 0x0000002fff2f723e */ /* 0x000fe200000000ff */
[----:B------:R-:W-:Y:S01]  /*94b0*/  @P5 STG.E.U16 desc[UR36][R8.64+0xf0], R148 ;  /* 0x0000f09408005986 */ /* 0x000fe2000c101524 */
[----:B0-----:R-:W-:Y:S01]  /*94c0*/  IADD3 R4, P5, R21, R8, RZ ;  /* 0x0000000815047210 */ /* 0x001fe20007fbe0ff */
[----:B------:R-:W-:Y:S01]  /*94d0*/  FMUL R57, R57, R154 ;  /* 0x0000009a39397220 */ /* 0x000fe20000400000 */
[----:B------:R-:W-:Y:S01]  /*94e0*/  F2FP.F16.F32.PACK_AB R48, RZ, R48 ;  /* 0x00000030ff30723e */ /* 0x000fe200000000ff */
[----:B------:R0:W-:Y:S01]  /*94f0*/  @P3 STG.E.U16 desc[UR36][R8.64+0xf2], R149 ;  /* 0x0000f29508003986 */ /* 0x0001e2000c101524 */
[C---:B------:R-:W-:Y:S01]  /*9500*/  ISETP.GT.AND P3, PT, R0.reuse, RZ, P1 ;  /* 0x000000ff0000720c */ /* 0x040fe20000f64270 */
[----:B------:R-:W-:Y:S01]  /*9510*/  IMAD.X R5, R15, 0x1, R9, P5 ;  /* 0x000000010f057824 */ /* 0x000fe200028e0609 */
[C---:B------:R-:W-:Y:S01]  /*9520*/  ISETP.GT.AND P5, PT, R0.reuse, RZ, P2 ;  /* 0x000000ff0000720c */ /* 0x040fe200017a4270 */
        /* <DEDUP_REMOVED lines=14> */
[----:B------:R-:W-:Y:S01]  /*9610*/  @P4 STG.E.U16 desc[UR36][R4.64+0x2], R25 ;  /* 0x0000021904004986 */ /* 0x000fe2000c101524 */
[----:B------:R-:W-:Y:S01]  /*9620*/  IADD3 R14, P4, R7, R4, RZ ;  /* 0x00000004070e7210 */ /* 0x000fe20007f9e0ff */
[--C-:B------:R-:W-:Y:S01]  /*9630*/  IMAD.X R9, R6, 0x1, R5.reuse, P3 ;  /* 0x0000000106097824 */ /* 0x100fe200018e0605 */
[----:B------:R-:W-:Y:S01]  /*9640*/  ISETP.GT.AND P3, PT, R0, 0x9, P2 ;  /* 0x000000090000780c */ /* 0x000fe20001764270 */
[-C--:B------:R-:W-:Y:S01]  /*9650*/  FMUL R62, R62, R154.reuse ;  /* 0x0000009a3e3e7220 */ /* 0x080fe20000400000 */
[----:B------:R-:W-:Y:S01]  /*9660*/  F2FP.F16.F32.PACK_AB R53, RZ, R53 ;  /* 0x00000035ff35723e */ /* 0x000fe200000000ff */
[----:B------:R-:W-:Y:S01]  /*9670*/  IMAD.X R15, R6, 0x1, R5, P4 ;  /* 0x00000001060f7824 */ /* 0x000fe200020e0605 */
[----:B------:R-:W-:Y:S01]  /*9680*/  ISETP.GT.AND P4, PT, R0, 0x8, P1 ;  /* 0x000000080000780c */ /* 0x000fe20000f84270 */
[----:B------:R-:W-:Y:S01]  /*9690*/  FMUL R63, R63, R154 ;  /* 0x0000009a3f3f7220 */ /* 0x000fe20000400000 */
[----:B------:R-:W-:Y:S01]  /*96a0*/  F2FP.F16.F32.PACK_AB R54, RZ, R54 ;  /* 0x00000036ff36723e */ /* 0x000fe200000000ff */
[-C--:B------:R-:W-:Y:S01]  /*96b0*/  FMUL R64, R64, R154.reuse ;  /* 0x0000009a40407220 */ /* 0x080fe20000400000 */
        /* <DEDUP_REMOVED lines=9> */
[----:B------:R-:W-:Y:S01]  /*9750*/  @P4 STG.E.U16 desc[UR36][R4.64+0x10], R28 ;  /* 0x0000101c04004986 */ /* 0x000fe2000c101524 */
[----:B------:R-:W-:Y:S01]  /*9760*/  ISETP.GT.AND P4, PT, R0, 0x10, P1 ;  /* 0x000000100000780c */ /* 0x000fe20000f84270 */
[-C--:B------:R-:W-:Y:S01]  /*9770*/  FMUL R68, R68, R154.reuse ;  /* 0x0000009a44447220 */ /* 0x080fe20000400000 */
[----:B------:R-:W-:Y:S01]  /*9780*/  F2FP.F16.F32.PACK_AB R57, RZ, R57 ;  /* 0x00000039ff39723e */ /* 0x000fe200000000ff */
[-C--:B------:R-:W-:Y:S01]  /*9790*/  FMUL R69, R69, R154.reuse ;  /* 0x0000009a45457220 */ /* 0x080fe20000400000 */
        /* <DEDUP_REMOVED lines=18> */
[--C-:B------:R-:W-:Y:S01]  /*98c0*/  @P0 IMAD.MOV.U32 R6, RZ, RZ, R12.reuse ;  /* 0x000000ffff060224 */ /* 0x100fe200078e000c */
[----:B------:R-:W-:Y:S01]  /*98d0*/  @P0 MOV R7, R13 ;  /* 0x0000000d00070202 */ /* 0x000fe20000000f00 */
[----:B------:R-:W-:Y:S01]  /*98e0*/  FMUL R74, R74, R154 ;  /* 0x0000009a4a4a7220 */ /* 0x000fe20000400000 */
[----:B------:R-:W-:Y:S01]  /*98f0*/  F2FP.F16.F32.PACK_AB R62, RZ, R62 ;  /* 0x0000003eff3e723e */ /* 0x000fe200000000ff */
[-C--:B------:R-:W-:Y:S01]  /*9900*/  FMUL R75, R75, R154.reuse ;  /* 0x0000009a4b4b7220 */ /* 0x080fe20000400000 */
[----:B------:R-:W-:Y:S01]  /*9910*/  F2FP.F16.F32.PACK_AB R63, RZ, R63 ;  /* 0x0000003fff3f723e */ /* 0x000fe200000000ff */
[----:B------:R0:W-:Y:S01]  /*9920*/  @P0 STG.E.U16 desc[UR36][R6.64+0x20], R34 ;  /* 0x0000202206000986 */ /* 0x0001e2000c101524 */
        /* <DEDUP_REMOVED lines=11> */
[--C-:B0-----:R-:W-:Y:S01]  /*99e0*/  @P3 IMAD.MOV.U32 R6, RZ, RZ, R12.reuse ;  /* 0x000000ffff063224 */ /* 0x101fe200078e000c */
[----:B------:R-:W-:Y:S01]  /*99f0*/  F2FP.F16.F32.PACK_AB R69, RZ, R69 ;  /* 0x00000045ff45723e */ /* 0x000fe200000000ff */
[--C-:B------:R-:W-:Y:S01]  /*9a00*/  @P3 IMAD.MOV.U32 R7, RZ, RZ, R13.reuse ;  /* 0x000000ffff073224 */ /* 0x100fe200078e000d */
[----:B------:R-:W-:Y:S01]  /*9a10*/  F2FP.F16.F32.PACK_AB R70, RZ, R70 ;  /* 0x00000046ff46723e */ /* 0x000fe200000000ff */
[-C--:B------:R-:W-:Y:S01]  /*9a20*/  FMUL R81, R81, R154.reuse ;  /* 0x0000009a51517220 */ /* 0x080fe20000400000 */
[----:B------:R-:W-:Y:S01]  /*9a30*/  F2FP.F16.F32.PACK_AB R71, RZ, R71 ;  /* 0x00000047ff47723e */ /* 0x000fe200000000ff */
[-C--:B------:R-:W-:Y:S01]  /*9a40*/  FMUL R82, R82, R154.reuse ;  /* 0x0000009a52527220 */ /* 0x080fe20000400000 */
[----:B------:R0:W-:Y:S01]  /*9a50*/  @P3 STG.E.U16 desc[UR36][R6.64+0x22], R35 ;  /* 0x0000222306003986 */ /* 0x0001e2000c101524 */
        /* <DEDUP_REMOVED lines=11> */
[----:B0-----:R-:W-:Y:S01]  /*9b10*/  @P0 IMAD.MOV.U32 R6, RZ, RZ, R12 ;  /* 0x000000ffff060224 */ /* 0x001fe200078e000c */
[----:B------:R-:W-:Y:S01]  /*9b20*/  F2FP.F16.F32.PACK_AB R75, RZ, R75 ;  /* 0x0000004bff4b723e */ /* 0x000fe200000000ff */
[----:B------:R-:W-:Y:S01]  /*9b30*/  @P0 IMAD.MOV.U32 R7, RZ, RZ, R13 ;  /* 0x000000ffff070224 */ /* 0x000fe200078e000d */
[----:B------:R-:W-:Y:S01]  /*9b40*/  F2FP.F16.F32.PACK_AB R76, RZ, R76 ;  /* 0x0000004cff4c723e */ /* 0x000fe200000000ff */
[-C--:B------:R-:W-:Y:S01]  /*9b50*/  FMUL R86, R86, R154.reuse ;  /* 0x0000009a56567220 */ /* 0x080fe20000400000 */
[----:B------:R-:W-:Y:S01]  /*9b60*/  F2FP.F16.F32.PACK_AB R77, RZ, R77 ;  /* 0x0000004dff4d723e */ /* 0x000fe200000000ff */
[----:B------:R-:W-:Y:S01]  /*9b70*/  FMUL R87, R87, R154 ;  /* 0x0000009a57577220 */ /* 0x000fe20000400000 */
[----:B------:R0:W-:Y:S01]  /*9b80*/  @P0 STG.E.U16 desc[UR36][R6.64+0x30], R38 ;  /* 0x0000302606000986 */ /* 0x0001e2000c101524 */
[----:B------:R-:W-:-:S02]  /*9b90*/  ISETP.GT.AND P0, PT, R0, 0x20, P2 ;  /* 0x000000200000780c */ /* 0x000fc40001704270 */
[----:B------:R-:W-:Y:S02]  /*9ba0*/  F2FP.F16.F32.PACK_AB R78, RZ, R78 ;  /* 0x0000004eff4e723e */ /* 0x000fe400000000ff */
[----:B------:R-:W-:Y:S02]  /*9bb0*/  F2FP.F16.F32.PACK_AB R79, RZ, R79 ;  /* 0x0000004fff4f723e */ /* 0x000fe400000000ff */
[----:B------:R-:W-:Y:S02]  /*9bc0*/  F2FP.F16.F32.PACK_AB R80, RZ, R80 ;  /* 0x00000050ff50723e */ /* 0x000fe400000000ff */
[----:B------:R-:W-:Y:S02]  /*9bd0*/  F2FP.F16.F32.PACK_AB R81, RZ, R81 ;  /* 0x00000051ff51723e */ /* 0x000fe400000000ff */
[----:B------:R-:W-:Y:S01]  /*9be0*/  F2FP.F16.F32.PACK_AB R82, RZ, R82 ;  /* 0x00000052ff52723e */ /* 0x000fe200000000ff */
[----:B0-----:R-:W-:Y:S01]  /*9bf0*/  @P3 IMAD.MOV.U32 R6, RZ, RZ, R12 ;  /* 0x000000ffff063224 */ /* 0x001fe200078e000c */
[----:B------:R-:W-:Y:S01]  /*9c00*/  F2FP.F16.F32.PACK_AB R83, RZ, R83 ;  /* 0x00000053ff53723e */ /* 0x000fe200000000ff */
[----:B------:R-:W-:Y:S01]  /*9c10*/  @P3 IMAD.MOV.U32 R7, RZ, RZ, R13 ;  /* 0x000000ffff073224 */ /* 0x000fe200078e000d */
[----:B------:R-:W-:-:S02]  /*9c20*/  F2FP.F16.F32.PACK_AB R84, RZ, R84 ;  /* 0x00000054ff54723e */ /* 0x000fc400000000ff */
[----:B------:R-:W-:Y:S02]  /*9c30*/  F2FP.F16.F32.PACK_AB R85, RZ, R85 ;  /* 0x00000055ff55723e */ /* 0x000fe400000000ff */
[----:B------:R0:W-:Y:S01]  /*9c40*/  @P3 STG.E.U16 desc[UR36][R6.64+0x32], R39 ;  /* 0x0000322706003986 */ /* 0x0001e2000c101524 */
[C---:B------:R-:W-:Y:S02]  /*9c50*/  ISETP.GT.AND P3, PT, R0.reuse, 0x21, P2 ;  /* 0x000000210000780c */ /* 0x040fe40001764270 */
[----:B------:R-:W-:Y:S01]  /*9c60*/  F2FP.F16.F32.PACK_AB R86, RZ, R86 ;  /* 0x00000056ff56723e */ /* 0x000fe200000000ff */
[----:B------:R-:W-:Y:S01]  /*9c70*/  @P4 STG.E.U16 desc[UR36][R4.64+0x40], R40 ;  /* 0x0000402804004986 */ /* 0x000fe2000c101524 */
[C---:B------:R-:W-:Y:S02]  /*9c80*/  ISETP.GT.AND P4, PT, R0.reuse, 0x28, P1 ;  /* 0x000000280000780c */ /* 0x040fe40000f84270 */
[----:B------:R-:W-:Y:S01]  /*9c90*/  F2FP.F16.F32.PACK_AB R87, RZ, R87 ;  /* 0x00000057ff57723e */ /* 0x000fe200000000ff */
[----:B------:R-:W-:Y:S01]  /*9ca0*/  @P5 STG.E.U16 desc[UR36][R4.64+0x42], R41 ;  /* 0x0000422904005986 */ /* 0x000fe2000c101524 */
[----:B------:R-:W-:-:S02]  /*9cb0*/  ISETP.GT.AND P5, PT, R0, 0x29, P1 ;  /* 0x000000290000780c */ /* 0x000fc40000fa4270 */
[----:B0-----:R-:W-:Y:S01]  /*9cc0*/  @P0 MOV R6, R12 ;  /* 0x0000000c00060202 */ /* 0x001fe20000000f00 */
[----:B------:R-:W-:-:S05]  /*9cd0*/  @P0 IMAD.MOV.U32 R7, RZ, RZ, R13 ;  /* 0x000000ffff070224 */ /* 0x000fca00078e000d */
[----:B------:R0:W-:Y:S01]  /*9ce0*/  @P0 STG.E.U16 desc[UR36][R6.64+0x40], R42 ;  /* 0x0000402a06000986 */ /* 0x0001e2000c101524 */
[----:B------:R-:W-:Y:S01]  /*9cf0*/  ISETP.GT.AND P0, PT, R0, 0x28, P2 ;  /* 0x000000280000780c */ /* 0x000fe20001704270 */
[----:B0-----:R-:W-:Y:S02]  /*9d00*/  @P3 IMAD.MOV.U32 R6, RZ, RZ, R12 ;  /* 0x000000ffff063224 */ /* 0x001fe400078e000c */
[----:B------:R-:W-:-:S05]  /*9d10*/  @P3 IMAD.MOV.U32 R7, RZ, RZ, R13 ;  /* 0x000000ffff073224 */ /* 0x000fca00078e000d */
[----:B------:R0:W-:Y:S01]  /*9d20*/  @P3 STG.E.U16 desc[UR36][R6.64+0x42], R43 ;  /* 0x0000422b06003986 */ /* 0x0001e2000c101524 */
[----:B------:R-:W-:-:S03]  /*9d30*/  ISETP.GT.AND P3, PT, R0, 0x29, P2 ;  /* 0x000000290000780c */ /* 0x000fc60001764270 */
[----:B------:R-:W-:Y:S01]  /*9d40*/  @P4 STG.E.U16 desc[UR36][R4.64+0x50], R44 ;  /* 0x0000502c04004986 */ /* 0x000fe2000c101524 */
[----:B------:R-:W-:-:S03]  /*9d50*/  ISETP.GT.AND P4, PT, R0, 0x30, P1 ;  /* 0x000000300000780c */ /* 0x000fc60000f84270 */
[----:B------:R-:W-:Y:S01]  /*9d60*/  @P5 STG.E.U16 desc[UR36][R4.64+0x52], R45 ;  /* 0x0000522d04005986 */ /* 0x000fe2000c101524 */
[----:B------:R-:W-:Y:S01]  /*9d70*/  ISETP.GT.AND P5, PT, R0, 0x31, P1 ;  /* 0x000000310000780c */ /* 0x000fe20000fa4270 */
[----:B0-----:R-:W-:Y:S02]  /*9d80*/  @P0 IMAD.MOV.U32 R6, RZ, RZ, R12 ;  /* 0x000000ffff060224 */ /* 0x001fe400078e000c */
[----:B------:R-:W-:-:S05]  /*9d90*/  @P0 IMAD.MOV.U32 R7, RZ, RZ, R13 ;  /* 0x000000ffff070224 */ /* 0x000fca00078e000d */
[----:B------:R0:W-:Y:S01]  /*9da0*/  @P0 STG.E.U16 desc[UR36][R6.64+0x50], R46 ;  /* 0x0000502e06000986 */ /* 0x0001e2000c101524 */
[----:B------:R-:W-:Y:S01]  /*9db0*/  ISETP.GT.AND P0, PT, R0, 0x30, P2 ;  /* 0x000000300000780c */ /* 0x000fe20001704270 */
[----:B0-----:R-:W-:Y:S01]  /*9dc0*/  @P3 IMAD.MOV.U32 R6, RZ, RZ, R12 ;  /* 0x000000ffff063224 */ /* 0x001fe200078e000c */
[----:B------:R-:W-:-:S05]  /*9dd0*/  @P3 MOV R7, R13 ;  /* 0x0000000d00073202 */ /* 0x000fca0000000f00 */
        /* <DEDUP_REMOVED lines=21> */
[----:B------:R-:W-:Y:S02]  /*9f30*/  ISETP.GT.AND P0, PT, R0, 0x40, P2 ;  /* 0x000000400000780c */ /* 0x000fe40001704270 */
[----:B0-----:R-:W-:Y:S01]  /*9f40*/  @P3 MOV R6, R12 ;  /* 0x0000000c00063202 */ /* 0x001fe20000000f00 */
        /* <DEDUP_REMOVED lines=19> */
[----:B0-----:R-:W-:Y:S01]  /*a080*/  @P0 IMAD.MOV.U32 R6, RZ, RZ, R12 ;  /* 0x000000ffff060224 */ /* 0x001fe200078e000c */
[----:B------:R-:W-:-:S05]  /*a090*/  @P0 MOV R7, R13 ;  /* 0x0000000d00070202 */ /* 0x000fca0000000f00 */
        /* <DEDUP_REMOVED lines=21> */
[----:B------:R-:W-:Y:S02]  /*a1f0*/  ISETP.GT.AND P5, PT, R0, 0x61, P1 ;  /* 0x000000610000780c */ /* 0x000fe40000fa4270 */
        /* <DEDUP_REMOVED lines=31> */
[C---:B------:R-:W-:Y:S02]  /*a3f0*/  ISETP.GT.AND P3, PT, R0.reuse, 0x78, P1 ;  /* 0x000000780000780c */ /* 0x040fe40000f64270 */
[C---:B------:R-:W-:Y:S01]  /*a400*/  ISETP.GT.AND P1, PT, R0.reuse, 0x79, P1 ;  /* 0x000000790000780c */ /* 0x040fe20000f24270 */
[----:B------:R-:W-:Y:S01]  /*a410*/  @P4 STG.E.U16 desc[UR36][R4.64+0xe0], R80 ;  /* 0x0000e05004004986 */ /* 0x000fe2000c101524 */
[----:B------:R-:W-:-:S03]  /*a420*/  ISETP.GT.AND P4, PT, R0, 0x71, P2 ;  /* 0x000000710000780c */ /* 0x000fc60001784270 */
[----:B------:R-:W-:Y:S01]  /*a430*/  @P5 STG.E.U16 desc[UR36][R4.64+0xe2], R81 ;  /* 0x0000e25104005986 */ /* 0x000fe2000c101524 */
[C---:B------:R-:W-:Y:S02]  /*a440*/  ISETP.GT.AND P5, PT, R0.reuse, 0x78, P2 ;  /* 0x000000780000780c */ /* 0x040fe400017a4270 */
[----:B------:R-:W-:Y:S01]  /*a450*/  ISETP.GT.AND P2, PT, R0, 0x79, P2 ;  /* 0x000000790000780c */ /* 0x000fe20001744270 */
[----:B0-----:R-:W-:Y:S02]  /*a460*/  @P0 IMAD.MOV.U32 R6, RZ, RZ, R12 ;  /* 0x000000ffff060224 */ /* 0x001fe400078e000c */
[----:B------:R-:W-:-:S05]  /*a470*/  @P0 IMAD.MOV.U32 R7, RZ, RZ, R13 ;  /* 0x000000ffff070224 */ /* 0x000fca00078e000d */
[----:B------:R0:W-:Y:S02]  /*a480*/  @P0 STG.E.U16 desc[UR36][R6.64+0xe0], R82 ;  /* 0x0000e05206000986 */ /* 0x0001e4000c101524 */
[----:B0-----:R-:W-:Y:S01]  /*a490*/  @P4 MOV R6, R12 ;  /* 0x0000000c00064202 */ /* 0x001fe20000000f00 */
[----:B------:R-:W-:-:S05]  /*a4a0*/  @P4 IMAD.MOV.U32 R7, RZ, RZ, R13 ;  /* 0x000000ffff074224 */ /* 0x000fca00078e000d */
[----:B------:R-:W-:Y:S04]  /*a4b0*/  @P4 STG.E.U16 desc[UR36][R6.64+0xe2], R83 ;  /* 0x0000e25306004986 */ /* 0x000fe8000c101524 */
[----:B------:R-:W-:Y:S04]  /*a4c0*/  @P3 STG.E.U16 desc[UR36][R4.64+0xf0], R84 ;  /* 0x0000f05404003986 */ /* 0x000fe8000c101524 */
[----:B------:R0:W-:Y:S02]  /*a4d0*/  @P1 STG.E.U16 desc[UR36][R4.64+0xf2], R85 ;  /* 0x0000f25504001986 */ /* 0x0001e4000c101524 */
[----:B0-----:R-:W-:-:S02]  /*a4e0*/  @P5 IMAD.MOV.U32 R4, RZ, RZ, R12 ;  /* 0x000000ffff045224 */ /* 0x001fc400078e000c */
[----:B------:R-:W-:-:S05]  /*a4f0*/  @P5 IMAD.MOV.U32 R5, RZ, RZ, R13 ;  /* 0x000000ffff055224 */ /* 0x000fca00078e000d */
[----:B------:R0:W-:Y:S04]  /*a500*/  @P5 STG.E.U16 desc[UR36][R4.64+0xf0], R86 ;  /* 0x0000f05604005986 */ /* 0x0001e8000c101524 */
[----:B------:R0:W-:Y:S02]  /*a510*/  @P2 STG.E.U16 desc[UR36][R12.64+0xf2], R87 ;  /* 0x0000f2570c002986 */ /* 0x0001e4000c101524 */
.L_x_280:
[----:B------:R-:W-:Y:S05]  /*a520*/  BSYNC B0 ;  /* 0x0000000000007941 */ /* 0x000fea0003800000 */
.L_x_28:
[----:B------:R-:W-:Y:S01]  /*a530*/  ULDC UR4, c[0x0][0xc] ;  /* 0x0000030000047ab9 */ /* 0x000fe20000000800 */
[----:B------:R-:W-:Y:S01]  /*a540*/  ULDC UR5, c[0x0][0x10] ;  /* 0x0000040000057ab9 */ /* 0x000fe20000000800 */
[----:B0-----:R-:W0:Y:S01]  /*a550*/  LDC R3, c[0x0][0x14] ;  /* 0x00000500ff037b82 */ /* 0x001e220000000800 */
[----:B------:R-:W-:Y:S01]  /*a560*/  UIMAD.WIDE.U32 UR4, UR4, UR5, URZ ;  /* 0x00000005040472a5 */ /* 0x000fe2000f8e003f */
[----:B------:R-:W-:Y:S01]  /*a570*/  PRMT R0, RZ, 0x7610, R0 ;  /* 0x00007610ff007816 */ /* 0x000fe20000000000 */
[----:B------:R-:W-:Y:S02]  /*a580*/  IMAD.MOV.U32 R153, RZ, RZ, -0x1 ;  /* 0xffffffffff997424 */ /* 0x000fe400078e00ff */
[----:B------:R-:W-:Y:S02]  /*a590*/  IMAD.MOV.U32 R23, RZ, RZ, -0x1 ;  /* 0xffffffffff177424 */ /* 0x000fe400078e00ff */
[----:B0-----:R-:W-:-:S04]  /*a5a0*/  IMAD.WIDE.U32 R16, R3, UR4, R16 ;  /* 0x0000000403107c25 */ /* 0x001fc8000f8e0010 */
[----:B------:R-:W-:Y:S01]  /*a5b0*/  IMAD R3, R3, UR5, RZ ;  /* 0x0000000503037c24 */ /* 0x000fe2000f8e02ff */
[----:B------:R-:W-:Y:S02]  /*a5c0*/  ULDC.64 UR4, c[0x0][0x650] ;  /* 0x0001940000047ab9 */ /* 0x000fe40000000a00 */
[----:B------:R-:W-:Y:S01]  /*a5d0*/  ISETP.GE.U32.AND P0, PT, R16, UR4, PT ;  /* 0x0000000410007c0c */ /* 0x000fe2000bf06070 */
[----:B------:R-:W-:-:S05]  /*a5e0*/  IMAD.IADD R17, R17, 0x1, R3 ;  /* 0x0000000111117824 */ /* 0x000fca00078e0203 */
[----:B------:R-:W-:-:S13]  /*a5f0*/  ISETP.GE.U32.AND.EX P0, PT, R17, UR5, PT, P0 ;  /* 0x0000000511007c0c */ /* 0x000fda000bf06100 */
[----:B------:R-:W-:Y:S05]  /*a600*/  @P0 BRA `(.L_x_281) ;  /* 0x0000000400640947 */ /* 0x000fea0003800000 */
[----:B------:R-:W0:Y:S01]  /*a610*/  S2R R12, SR_CTAID.X ;  /* 0x00000000000c7919 */ /* 0x000e220000002500 */
[----:B-12---:R-:W1:Y:S01]  /*a620*/  LDC.64 R10, c[0x0][0x628] ;  /* 0x00018a00ff0a7b82 */ /* 0x006e620000000a00 */
[----:B------:R-:W-:Y:S01]  /*a630*/  ULDC UR4, c[0x0][0x150] ;  /* 0x0000540000047ab9 */ /* 0x000fe20000000800 */
[----:B------:R-:W-:Y:S01]  /*a640*/  MOV R8, R16 ;  /* 0x0000001000087202 */ /* 0x000fe20000000f00 */
[----:B------:R-:W2:Y:S01]  /*a650*/  S2R R24, SR_CTAID.Y ;  /* 0x0000000000187919 */ /* 0x000ea20000002600 */
[----:B------:R-:W-:-:S04]  /*a660*/  IMAD.MOV.U32 R9, RZ, RZ, R17 ;  /* 0x000000ffff097224 */ /* 0x000fc800078e0011 */
[----:B------:R-:W2:Y:S08]  /*a670*/  LDC R21, c[0x0][0x144] ;  /* 0x00005100ff157b82 */ /* 0x000eb00000000800 */
[----:B------:R-:W2:Y:S08]  /*a680*/  LDC R0, c[0x0][0x630] ;  /* 0x00018c00ff007b82 */ /* 0x000eb00000000800 */
[----:B------:R-:W2:Y:S01]  /*a690*/  LDC.64 R14, c[0x0][0x620] ;  /* 0x00018800ff0e7b82 */ /* 0x000ea20000000a00 */
[----:B-1----:R-:W-:-:S04]  /*a6a0*/  ISETP.NE.U32.AND P0, PT, R10, RZ, PT ;  /* 0x000000ff0a00720c */ /* 0x002fc80003f05070 */
[----:B------:R-:W-:Y:S02]  /*a6b0*/  ISETP.NE.AND.EX P0, PT, R11, RZ, PT, P0 ;  /* 0x000000ff0b00720c */ /* 0x000fe40003f05300 */
[----:B0-----:R-:W-:-:S05]  /*a6c0*/  I2FP.F32.U32 R3, R12 ;  /* 0x0000000c00037245 */ /* 0x001fca0000201000 */
[----:B------:R-:W-:-:S04]  /*a6d0*/  FMUL R3, R3, UR4 ;  /* 0x0000000403037c20 */ /* 0x000fc80008400000 */
[----:B------:R0:W1:Y:S02]  /*a6e0*/  F2I.U32.TRUNC.NTZ R20, R3 ;  /* 0x0000000300147305 */ /* 0x000064000020f000 */
[----:B------:R-:W-:Y:S05]  /*a6f0*/  @!P0 BRA `(.L_x_282) ;  /* 0x0000000000288947 */ /* 0x000fea0003800000 */
[----:B0-----:R-:W0:Y:S02]  /*a700*/  LDC R3, c[0x0][0x634] ;  /* 0x00018d00ff037b82 */ /* 0x001e240000000800 */
[----:B0-----:R-:W-:-:S05]  /*a710*/  IADD3 R3, P0, R16, R3, RZ ;  /* 0x0000000310037210 */ /* 0x001fca0007f1e0ff */
[----:B------:R-:W-:-:S04]  /*a720*/  IMAD.X R13, RZ, RZ, R17, P0 ;  /* 0x000000ffff0d7224 */ /* 0x000fc800000e0611 */
[----:B------:R-:W-:-:S04]  /*a730*/  IMAD.WIDE.U32 R4, R13, R10, RZ ;  /* 0x0000000a0d047225 */ /* 0x000fc800078e00ff */
[----:B------:R-:W-:-:S04]  /*a740*/  IMAD.WIDE.U32 R6, P0, R3, R11, R4 ;  /* 0x0000000b03067225 */ /* 0x000fc80007800004 */
[----:B------:R-:W-:-:S04]  /*a750*/  IMAD.WIDE.U32 R4, R3, R10, RZ ;  /* 0x0000000a03047225 */ /* 0x000fc800078e00ff */
[----:B------:R-:W-:Y:S01]  /*a760*/  IMAD.X R9, RZ, RZ, RZ, P0 ;  /* 0x000000ffff097224 */ /* 0x000fe200000e06ff */
[----:B------:R-:W-:Y:S01]  /*a770*/  IADD3 RZ, P0, R5, R6, RZ ;  /* 0x0000000605ff7210 */ /* 0x000fe20007f1e0ff */
[----:B------:R-:W-:-:S04]  /*a780*/  IMAD.MOV.U32 R8, RZ, RZ, R7 ;  /* 0x000000ffff087224 */ /* 0x000fc800078e0007 */
[----:B------:R-:W-:-:S08]  /*a790*/  IMAD.WIDE.U32.X R8, R13, R11, R8, P0 ;  /* 0x0000000b0d087225 */ /* 0x000fd000000e0408 */
.L_x_282:
[----:B------:R-:W3:Y:S01]  /*a7a0*/  LDC.64 R28, c[0x0][0x640] ;  /* 0x00019000ff1c7b82 */ /* 0x000ee20000000a00 */
[-CC-:B--2---:R-:W-:Y:S01]  /*a7b0*/  SHF.R.U64 R23, R8, R0.reuse, R9.reuse ;  /* 0x0000000008177219 */ /* 0x184fe20000001209 */
[----:B-1----:R-:W-:Y:S01]  /*a7c0*/  IMAD.MOV R20, RZ, RZ, -R20 ;  /* 0x000000ffff147224 */ /* 0x002fe200078e0a14 */
[----:B------:R-:W-:Y:S01]  /*a7d0*/  SHF.R.U32.HI R0, RZ, R0, R9 ;  /* 0x00000000ff007219 */ /* 0x000fe20000011609 */
[----:B------:R-:W-:Y:S01]  /*a7e0*/  ULDC UR4, c[0x0][0x154] ;  /* 0x0000550000047ab9 */ /* 0x000fe20000000800 */
[----:B0-----:R-:W-:Y:S01]  /*a7f0*/  IADD3 R3, P0, RZ, -R23, RZ ;  /* 0x80000017ff037210 */ /* 0x001fe20007f1e0ff */
[----:B------:R-:W-:Y:S02]  /*a800*/  IMAD R21, R21, R20, R12 ;  /* 0x0000001415157224 */ /* 0x000fe400078e020c */
[----:B------:R-:W0:Y:S01]  /*a810*/  LDC R6, c[0x0][0x618] ;  /* 0x00018600ff067b82 */ /* 0x000e220000000800 */
[----:B------:R-:W-:Y:S02]  /*a820*/  IMAD.MOV.U32 R7, RZ, RZ, 0x1 ;  /* 0x00000001ff077424 */ /* 0x000fe400078e00ff */
[----:B------:R-:W-:-:S04]  /*a830*/  IMAD.X R5, RZ, RZ, ~R0, P0 ;  /* 0x000000ffff057224 */ /* 0x000fc800000e0e00 */
[-C--:B------:R-:W-:Y:S01]  /*a840*/  IMAD R0, R5, R14.reuse, RZ ;  /* 0x0000000e05007224 */ /* 0x080fe200078e02ff */
[----:B------:R-:W1:Y:S01]  /*a850*/  LDC R8, c[0x0][0x608] ;  /* 0x00018200ff087b82 */ /* 0x000e620000000800 */
[----:B------:R-:W-:-:S04]  /*a860*/  IMAD.WIDE.U32 R4, R3, R14, R16 ;  /* 0x0000000e03047225 */ /* 0x000fc800078e0010 */
[----:B------:R-:W-:Y:S01]  /*a870*/  IMAD R3, R3, R15, R0 ;  /* 0x0000000f03037224 */ /* 0x000fe200078e0200 */
[----:B------:R-:W-:Y:S02]  /*a880*/  I2FP.F32.U32 R0, R24 ;  /* 0x0000001800007245 */ /* 0x000fe40000201000 */
[----:B------:R-:W2:Y:S01]  /*a890*/  LDC R26, c[0x0][0x658] ;  /* 0x00019600ff1a7b82 */ /* 0x000ea20000000800 */
[----:B---3--:R-:W-:Y:S02]  /*a8a0*/  ISETP.NE.U32.AND P0, PT, R28, RZ, PT ;  /* 0x000000ff1c00720c */ /* 0x008fe40003f05070 */
[----:B------:R-:W-:Y:S01]  /*a8b0*/  IADD3 R3, R5, R3, RZ ;  /* 0x0000000305037210 */ /* 0x000fe20007ffe0ff */
[----:B------:R-:W-:Y:S01]  /*a8c0*/  FMUL R0, R0, UR4 ;  /* 0x0000000400007c20 */ /* 0x000fe20008400000 */
[----:B------:R-:W-:Y:S01]  /*a8d0*/  ISETP.NE.AND.EX P0, PT, R29, RZ, PT, P0 ;  /* 0x000000ff1d00720c */ /* 0x000fe20003f05300 */
[----:B------:R-:W-:Y:S02]  /*a8e0*/  IMAD.MOV.U32 R5, RZ, RZ, -0x1 ;  /* 0xffffffffff057424 */ /* 0x000fe400078e00ff */
[----:B------:R-:W3:Y:S01]  /*a8f0*/  LDC R15, c[0x0][0x148] ;  /* 0x00005200ff0f7b82 */ /* 0x000ee20000000800 */
[-CC-:B0-----:R-:W-:Y:S01]  /*a900*/  SHF.R.U64 R12, R4, R6.reuse, R3.reuse ;  /* 0x00000006040c7219 */ /* 0x181fe20000001203 */
[----:B------:R0:W0:Y:S01]  /*a910*/  F2I.U32.TRUNC.NTZ R13, R0 ;  /* 0x00000000000d7305 */ /* 0x000022000020f000 */
[----:B------:R-:W-:-:S05]  /*a920*/  SHF.R.U32.HI R3, RZ, R6, R3 ;  /* 0x00000006ff037219 */ /* 0x000fca0000011603 */
[----:B------:R-:W0:Y:S01]  /*a930*/  LDC R20, c[0x0][0x600] ;  /* 0x00018000ff147b82 */ /* 0x000e220000000800 */
[-CC-:B-1----:R-:W-:Y:S02]  /*a940*/  SHF.R.U64 R10, R12, R8.reuse, R3.reuse ;  /* 0x000000080c0a7219 */ /* 0x182fe40000001203 */
[----:B------:R-:W-:-:S05]  /*a950*/  SHF.R.U32.HI R3, RZ, R8, R3 ;  /* 0x00000008ff037219 */ /* 0x000fca0000011603 */
[----:B------:R-:W1:Y:S01]  /*a960*/  LDC R27, c[0x0][0x648] ;  /* 0x00019200ff1b7b82 */ /* 0x000e620000000800 */
[-C--:B--2---:R-:W-:Y:S02]  /*a970*/  SHF.L.U32 R4, R5, R26.reuse, RZ ;  /* 0x0000001a05047219 */ /* 0x084fe400000006ff */
[--C-:B------:R-:W-:Y:S02]  /*a980*/  SHF.R.U64 R14, R10, R26, R3.reuse ;  /* 0x0000001a0a0e7219 */ /* 0x100fe40000001203 */
[----:B------:R-:W-:Y:S02]  /*a990*/  LOP3.LUT R25, RZ, R4, RZ, 0x33, !PT ;  /* 0x00000004ff197212 */ /* 0x000fe400078e33ff */
[-C--:B------:R-:W-:Y:S01]  /*a9a0*/  SHF.R.U32.HI R5, RZ, R26.reuse, R3 ;  /* 0x0000001aff057219 */ /* 0x080fe20000011603 */
[----:B------:R-:W2:Y:S01]  /*a9b0*/  LDC R30, c[0x0][0x638] ;  /* 0x00018e00ff1e7b82 */ /* 0x000ea20000000800 */
[----:B------:R-:W-:Y:S01]  /*a9c0*/  SHF.L.U32 R152, R7, R26, RZ ;  /* 0x0000001a07987219 */ /* 0x000fe200000006ff */
[----:B------:R-:W-:-:S06]  /*a9d0*/  IMAD.MOV.U32 R4, RZ, RZ, R14 ;  /* 0x000000ffff047224 */ /* 0x000fcc00078e000e */
[----:B------:R-:W0:Y:S01]  /*a9e0*/  LDC R31, c[0x0][0x610] ;  /* 0x00018400ff1f7b82 */ /* 0x000e220000000800 */
[----:B------:R-:W-:Y:S05]  /*a9f0*/  @!P0 BRA `(.L_x_283) ;  /* 0x0000000000288947 */ /* 0x000fea0003800000 */
[----:B------:R-:W4:Y:S02]  /*aa00*/  LDC R3, c[0x0][0x64c] ;  /* 0x00019300ff037b82 */ /* 0x000f240000000800 */
[----:B----4-:R-:W-:-:S05]  /*aa10*/  IADD3 R3, P0, R14, R3, RZ ;  /* 0x000000030e037210 */ /* 0x010fca0007f1e0ff */
        /* <DEDUP_REMOVED lines=8> */
.L_x_283:
[----:B------:R-:W-:Y:S01]  /*aaa0*/  ISETP.NE.AND P0, PT, R2, 0x1, PT ;  /* 0x000000010200780c */ /* 0x000fe20003f05270 */
[----:B0-----:R-:W-:Y:S01]  /*aab0*/  VIADD R7, R20, 0xffffffff ;  /* 0xffffffff14077836 */ /* 0x001fe20000000000 */
[----:B-1----:R-:W-:Y:S01]  /*aac0*/  SHF.R.U64 R0, R4, R27, R5 ;  /* 0x0000001b04007219 */ /* 0x002fe20000001205 */
[----:B------:R-:W-:Y:S01]  /*aad0*/  IMAD.MOV.U32 R4, RZ, RZ, 0x1 ;  /* 0x00000001ff047424 */ /* 0x000fe200078e00ff */
[----:B------:R-:W-:Y:S02]  /*aae0*/  LOP3.LUT R5, R10, R25, RZ, 0xc0, !PT ;  /* 0x000000190a057212 */ /* 0x000fe400078ec0ff */
[----:B------:R-:W-:Y:S01]  /*aaf0*/  IADD3 R13, -R13, RZ, RZ ;  /* 0x000000ff0d0d7210 */ /* 0x000fe20007ffe1ff */
[----:B------:R-:W-:Y:S02]  /*ab00*/  IMAD.MOV R3, RZ, RZ, -R0 ;  /* 0x000000ffff037224 */ /* 0x000fe400078e0a00 */
[----:B------:R-:W-:Y:S01]  /*ab10*/  IMAD R152, R152, R0, R5 ;  /* 0x0000000098987224 */ /* 0x000fe200078e0205 */
[----:B------:R-:W-:Y:S01]  /*ab20*/  LOP3.LUT R5, R12, R7, RZ, 0xc0, !PT ;  /* 0x000000070c057212 */ /* 0x000fe200078ec0ff */
[----:B--2---:R-:W-:-:S02]  /*ab30*/  IMAD R0, R3, R30, R14 ;  /* 0x0000001e03007224 */ /* 0x004fc400078e020e */
[----:B---3--:R-:W-:Y:S02]  /*ab40*/  @P0 IMAD R21, R15, R13, R24 ;  /* 0x0000000d0f150224 */ /* 0x008fe400078e0218 */
[----:B------:R-:W-:Y:S01]  /*ab50*/  IMAD R3, R0, R20, R5 ;  /* 0x0000001400037224 */ /* 0x000fe200078e0205 */
[----:B------:R-:W-:Y:S01]  /*ab60*/  PRMT R0, R4, 0x7610, R0 ;  /* 0x0000761004007816 */ /* 0x000fe20000000000 */
[----:B------:R-:W-:-:S05]  /*ab70*/  IMAD R152, R152, R31, R21 ;  /* 0x0000001f98987224 */ /* 0x000fca00078e0215 */
[----:B------:R-:W-:Y:S02]  /*ab80*/  SEL R153, R3, R152, !P0 ;  /* 0x0000009803997207 */ /* 0x000fe40004000000 */
[----:B------:R-:W-:-:S07]  /*ab90*/  SEL R152, R152, R3, !P0 ;  /* 0x0000000398987207 */ /* 0x000fce0004000000 */
.L_x_281:
[----:B------:R-:W-:-:S13]  /*aba0*/  LOP3.LUT P0, RZ, R0, 0xff, RZ, 0xc0, !PT ;  /* 0x000000ff00ff7812 */ /* 0x000fda000780c0ff */
[----:B------:R-:W-:Y:S05]  /*abb0*/  @P0 BRA `(.L_x_284) ;  /* 0xffffff6000dc0947 */ /* 0x000fea000383ffff */
[----:B------:R-:W-:Y:S05]  /*abc0*/  EXIT ;  /* 0x000000000000794d */ /* 0x000fea0003800000 */
.L_x_3:
[----:B0-----:R-:W-:Y:S01]  /*abd0*/  ULDC.64 UR4, c[0x0][0x650] ;  /* 0x0001940000047ab9 */ /* 0x001fe20000000a00 */
        /* <DEDUP_REMOVED lines=8> */
[----:B------:R-:W-:Y:S01]  /*ac60*/  MOV R10, R16 ;  /* 0x00000010000a7202 */ /* 0x000fe20000000f00 */
[----:B------:R-:W-:-:S06]  /*ac70*/  IMAD.MOV.U32 R11, RZ, RZ, R17 ;  /* 0x000000ffff0b7224 */ /* 0x000fcc00078e0011 */
        /* <DEDUP_REMOVED lines=15> */
.L_x_286:
[--C-:B------:R-:W-:Y:S01]  /*ad70*/  SHF.R.U64 R12, R10, R14, R11.reuse ;  /* 0x0000000e0a0c7219 */ /* 0x100fe2000000120b */
[----:B------:R-:W0:Y:S01]  /*ad80*/  LDC R22, c[0x0][0x618] ;  /* 0x00018600ff167b82 */ /* 0x000e220000000800 */
[----:B------:R-:W-:Y:S01]  /*ad90*/  I2FP.F32.U32 R6, R4 ;  /* 0x0000000400067245 */ /* 0x000fe20000201000 */
[----:B------:R-:W-:Y:S01]  /*ada0*/  ULDC UR4, c[0x0][0x150] ;  /* 0x0000540000047ab9 */ /* 0x000fe20000000800 */
[----:B------:R-:W-:Y:S02]  /*adb0*/  SHF.R.U32.HI R5, RZ, R14, R11 ;  /* 0x0000000eff057219 */ /* 0x000fe4000001160b */
[----:B------:R-:W-:Y:S01]  /*adc0*/  IADD3 R9, P0, RZ, -R12, RZ ;  /* 0x8000000cff097210 */ /* 0x000fe20007f1e0ff */
[----:B------:R-:W-:Y:S01]  /*add0*/  FMUL R11, R6, UR4 ;  /* 0x00000004060b7c20 */ /* 0x000fe20008400000 */
[----:B------:R-:W-:Y:S01]  /*ade0*/  ULDC UR4, c[0x0][0x154] ;  /* 0x0000550000047ab9 */ /* 0x000fe20000000800 */
[----:B------:R-:W1:Y:S02]  /*adf0*/  LDC.64 R24, c[0x0][0x640] ;  /* 0x00019000ff187b82 */ /* 0x000e640000000a00 */
[----:B------:R-:W-:-:S02]  /*ae00*/  IMAD.X R5, RZ, RZ, ~R5, P0 ;  /* 0x000000ffff057224 */ /* 0x000fc400000e0e05 */
[----:B------:R-:W2:Y:S01]  /*ae10*/  F2I.U32.TRUNC.NTZ R11, R11 ;  /* 0x0000000b000b7305 */ /* 0x000ea2000020f000 */
[----:B------:R-:W-:-:S03]  /*ae20*/  IMAD.WIDE.U32 R6, R9, R20, R16 ;  /* 0x0000001409067225 */ /* 0x000fc600078e0010 */
[----:B------:R-:W3:Y:S01]  /*ae30*/  LDC R13, c[0x0][0x144] ;  /* 0x00005100ff0d7b82 */ /* 0x000ee20000000800 */
[----:B------:R-:W-:-:S04]  /*ae40*/  IMAD R8, R5, R20, RZ ;  /* 0x0000001405087224 */ /* 0x000fc800078e02ff */
[----:B------:R-:W-:Y:S02]  /*ae50*/  IMAD R5, R9, R21, R8 ;  /* 0x0000001509057224 */ /* 0x000fe400078e0208 */
[----:B------:R-:W-:Y:S01]  /*ae60*/  IMAD.MOV.U32 R8, RZ, RZ, -0x1 ;  /* 0xffffffffff087424 */ /* 0x000fe200078e00ff */
[----:B------:R-:W4:Y:S01]  /*ae70*/  LDC R14, c[0x0][0x608] ;  /* 0x00018200ff0e7b82 */ /* 0x000f220000000800 */
[----:B------:R-:W-:Y:S01]  /*ae80*/  IMAD.IADD R5, R7, 0x1, R5 ;  /* 0x0000000107057824 */ /* 0x000fe200078e0205 */
[----:B------:R-:W-:-:S04]  /*ae90*/  I2FP.F32.U32 R7, R3 ;  /* 0x0000000300077245 */ /* 0x000fc80000201000 */
[-CC-:B0-----:R-:W-:Y:S01]  /*aea0*/  SHF.R.U64 R10, R6, R22.reuse, R5.reuse ;  /* 0x00000016060a7219 */ /* 0x181fe20000001205 */
[----:B------:R-:W-:Y:S01]  /*aeb0*/  FMUL R7, R7, UR4 ;  /* 0x0000000407077c20 */ /* 0x000fe20008400000 */
[----:B------:R-:W0:Y:S01]  /*aec0*/  LDC R9, c[0x0][0x658] ;  /* 0x00019600ff097b82 */ /* 0x000e220000000800 */
[----:B--2---:R-:W-:Y:S02]  /*aed0*/  IADD3 R6, -R11, RZ, RZ ;  /* 0x000000ff0b067210 */ /* 0x004fe40007ffe1ff */
[----:B-1----:R-:W-:Y:S02]  /*aee0*/  ISETP.NE.U32.AND P0, PT, R24, RZ, PT ;  /* 0x000000ff1800720c */ /* 0x002fe40003f05070 */
[----:B------:R-:W-:Y:S02]  /*aef0*/  SHF.R.U32.HI R5, RZ, R22, R5 ;  /* 0x00000016ff057219 */ /* 0x000fe40000011605 */
[----:B------:R-:W-:Y:S01]  /*af00*/  ISETP.NE.AND.EX P0, PT, R25, RZ, PT, P0 ;  /* 0x000000ff1900720c */ /* 0x000fe20003f05300 */
[----:B------:R-:W1:Y:S01]  /*af10*/  LDC R20, c[0x0][0x148] ;  /* 0x00005200ff147b82 */ /* 0x000e620000000800 */
[----:B---3--:R-:W-:-:S02]  /*af20*/  IMAD R23, R13, R6, R4 ;  /* 0x000000060d177224 */ /* 0x008fc400078e0204 */
[----:B------:R-:W-:-:S05]  /*af30*/  IMAD.MOV.U32 R6, RZ, RZ, 0x1 ;  /* 0x00000001ff067424 */ /* 0x000fca00078e00ff */
[----:B------:R-:W2:Y:S01]  /*af40*/  LDC R21, c[0x0][0x600] ;  /* 0x00018000ff157b82 */ /* 0x000ea20000000800 */
[-CC-:B----4-:R-:W-:Y:S02]  /*af50*/  SHF.R.U64 R13, R10, R14.reuse, R5.reuse ;  /* 0x0000000e0a0d7219 */ /* 0x190fe40000001205 */
[----:B------:R-:W-:Y:S02]  /*af60*/  SHF.R.U32.HI R4, RZ, R14, R5 ;  /* 0x0000000eff047219 */ /* 0x000fe40000011605 */
[----:B------:R3:W4:Y:S03]  /*af70*/  F2I.U32.TRUNC.NTZ R14, R7 ;  /* 0x00000007000e7305 */ /* 0x000726000020f000 */
[----:B------:R-:W1:Y:S01]  /*af80*/  LDC R26, c[0x0][0x648] ;  /* 0x00019200ff1a7b82 */ /* 0x000e620000000800 */
[-C--:B0-----:R-:W-:Y:S02]  /*af90*/  SHF.R.U64 R15, R13, R9.reuse, R4 ;  /* 0x000000090d0f7219 */ /* 0x081fe40000001204 */
[----:B------:R-:W-:-:S02]  /*afa0*/  SHF.L.U32 R8, R8, R9, RZ ;  /* 0x0000000908087219 */ /* 0x000fc400000006ff */
[-C--:B------:R-:W-:Y:S01]  /*afb0*/  SHF.R.U32.HI R5, RZ, R9.reuse, R4 ;  /* 0x00000009ff057219 */ /* 0x080fe20000011604 */
[----:B------:R-:W-:Y:S01]  /*afc0*/  IMAD.MOV.U32 R4, RZ, RZ, R15 ;  /* 0x000000ffff047224 */ /* 0x000fe200078e000f */
[----:B------:R-:W-:Y:S01]  /*afd0*/  SHF.L.U32 R22, R6, R9, RZ ;  /* 0x0000000906167219 */ /* 0x000fe200000006ff */
[----:B------:R-:W0:Y:S01]  /*afe0*/  LDC R27, c[0x0][0x638] ;  /* 0x00018e00ff1b7b82 */ /* 0x000e220000000800 */
[----:B------:R-:W-:-:S07]  /*aff0*/  LOP3.LUT R28, RZ, R8, RZ, 0x33, !PT ;  /* 0x00000008ff1c7212 */ /* 0x000fce00078e33ff */
[----:B------:R-:W0:Y:S01]  /*b000*/  LDC R29, c[0x0][0x610] ;  /* 0x00018400ff1d7b82 */ /* 0x000e220000000800 */
[----:B---34-:R-:W-:Y:S05]  /*b010*/  @!P0 BRA `(.L_x_287) ;  /* 0x0000000000288947 */ /* 0x018fea0003800000 */
[----:B------:R-:W3:Y:S02]  /*b020*/  LDC R4, c[0x0][0x64c] ;  /* 0x00019300ff047b82 */ /* 0x000ee40000000800 */
[----:B---3--:R-:W-:-:S05]  /*b030*/  IADD3 R9, P0, R15, R4, RZ ;  /* 0x000000040f097210 */ /* 0x008fca0007f1e0ff */
        /* <DEDUP_REMOVED lines=8> */
.L_x_287:
[----:B------:R-:W-:Y:S01]  /*b0c0*/  ISETP.NE.AND P0, PT, R2, 0x1, PT ;  /* 0x000000010200780c */ /* 0x000fe20003f05270 */
[----:B--2---:R-:W-:Y:S01]  /*b0d0*/  VIADD R7, R21, 0xffffffff ;  /* 0xffffffff15077836 */ /* 0x004fe20000000000 */
[----:B-1----:R-:W-:Y:S01]  /*b0e0*/  SHF.R.U64 R5, R4, R26, R5 ;  /* 0x0000001a04057219 */ /* 0x002fe20000001205 */
[----:B------:R-:W-:Y:S01]  /*b0f0*/  IMAD.MOV.U32 R8, RZ, RZ, R12 ;  /* 0x000000ffff087224 */ /* 0x000fe200078e000c */
[----:B------:R-:W-:Y:S02]  /*b100*/  IADD3 R14, -R14, RZ, RZ ;  /* 0x000000ff0e0e7210 */ /* 0x000fe40007ffe1ff */
[----:B------:R-:W-:Y:S01]  /*b110*/  LOP3.LUT R4, R13, R28, RZ, 0xc0, !PT ;  /* 0x0000001c0d047212 */ /* 0x000fe200078ec0ff */
[----:B------:R-:W-:Y:S01]  /*b120*/  IMAD.MOV R6, RZ, RZ, -R5 ;  /* 0x000000ffff067224 */ /* 0x000fe200078e0a05 */
[----:B------:R-:W-:-:S03]  /*b130*/  LOP3.LUT R10, R10, R7, RZ, 0xc0, !PT ;  /* 0x000000070a0a7212 */ /* 0x000fc600078ec0ff */
[----:B------:R-:W-:Y:S02]  /*b140*/  IMAD R4, R22, R5, R4 ;  /* 0x0000000516047224 */ /* 0x000fe400078e0204 */
[----:B------:R-:W-:Y:S02]  /*b150*/  @P0 IMAD R23, R20, R14, R3 ;  /* 0x0000000e14170224 */ /* 0x000fe400078e0203 */
[----:B0-----:R-:W-:Y:S02]  /*b160*/  IMAD R3, R6, R27, R15 ;  /* 0x0000001b06037224 */ /* 0x001fe400078e020f */
[----:B------:R-:W-:Y:S02]  /*b170*/  IMAD R7, R4, R29, R23 ;  /* 0x0000001d04077224 */ /* 0x000fe400078e0217 */
[----:B------:R-:W-:Y:S02]  /*b180*/  IMAD R4, R3, R21, R10 ;  /* 0x0000001503047224 */ /* 0x000fe400078e020a */
[----:B------:R-:W-:-:S03]  /*b190*/  IMAD.MOV.U32 R6, RZ, RZ, 0x1 ;  /* 0x00000001ff067424 */ /* 0x000fc600078e00ff */
[----:B------:R-:W-:Y:S02]  /*b1a0*/  SEL R9, R4, R7, !P0 ;  /* 0x0000000704097207 */ /* 0x000fe40004000000 */
[----:B------:R-:W-:-:S07]  /*b1b0*/  SEL R7, R7, R4, !P0 ;  /* 0x0000000407077207 */ /* 0x000fce0004000000 */
.L_x_285:
[----:B------:R-:W-:-:S08]  /*b1c0*/  NOP ;  /* 0x0000000000007918 */ /* 0x000fd00000000000 */
[----:B------:R-:W0:-:S00]  /*b1d0*/  USETMAXREG.DEALLOC.CTAPOOL 0x28 ;  /* 0x00000028000079c8 */ /* 0x000e0000080e0500 */
[----:B0-----:R-:W-:-:S13]  /*b1e0*/  ISETP.NE.AND P0, PT, R0, RZ, PT ;  /* 0x000000ff0000720c */ /* 0x001fda0003f05270 */
[----:B------:R-:W-:Y:S05]  /*b1f0*/  @P0 EXIT ;  /* 0x000000000000094d */ /* 0x000fea0003800000 */
[----:B------:R-:W-:Y:S01]  /*b200*/  LOP3.LUT P0, RZ, R6, 0xff, RZ, 0xc0, !PT ;  /* 0x000000ff06ff7812 */ /* 0x000fe2000780c0ff */
[----:B------:R-:W-:Y:S02]  /*b210*/  IMAD.MOV.U32 R3, RZ, RZ, 0x1 ;  /* 0x00000001ff037424 */ /* 0x000fe400078e00ff */
[----:B------:R-:W-:-:S10]  /*b220*/  IMAD.MOV.U32 R0, RZ, RZ, RZ ;  /* 0x000000ffff007224 */ /* 0x000fd400078e00ff */
[----:B------:R-:W-:Y:S05]  /*b230*/  @!P0 BRA `(.L_x_288) ;  /* 0x0000000c00348947 */ /* 0x000fea0003800000 */
[----:B------:R-:W0:Y:S01]  /*b240*/  LDC R0, c[0x0][0x28c] ;  /* 0x0000a300ff007b82 */ /* 0x000e220000000800 */
[----:B------:R-:W-:Y:S01]  /*b250*/  ULDC UR5, c[0x0][0x600] ;  /* 0x0001800000057ab9 */ /* 0x000fe20000000800 */
[----:B------:R-:W-:Y:S01]  /*b260*/  ULDC UR4, c[0x0][0xc] ;  /* 0x0000030000047ab9 */ /* 0x000fe20000000800 */
[----:B------:R-:W-:Y:S01]  /*b270*/  UIADD3 UR16, UR5, -0x1, URZ ;  /* 0xffffffff05107890 */ /* 0x000fe2000fffe03f */
[C---:B------:R-:W-:Y:S01]  /*b280*/  LOP3.LUT P2, RZ, R18.reuse, 0x7f, RZ, 0xc0, !PT ;  /* 0x0000007f12ff7812 */ /* 0x040fe2000784c0ff */
[----:B------:R-:W-:Y:S01]  /*b290*/  ULDC UR6, c[0x0][0x658] ;  /* 0x0001960000067ab9 */ /* 0x000fe20000000800 */
[----:B------:R-:W-:Y:S01]  /*b2a0*/  ULDC UR5, c[0x0][0x10] ;  /* 0x0000040000057ab9 */ /* 0x000fe20000000800 */
[----:B------:R-:W-:Y:S01]  /*b2b0*/  UMOV UR7, 0xffffffff ;  /* 0xffffffff00077882 */ /* 0x000fe20000000000 */
[----:B------:R-:W-:Y:S01]  /*b2c0*/  UMOV UR8, 0x1 ;  /* 0x0000000100087882 */ /* 0x000fe20000000000 */
[----:B------:R-:W-:Y:S01]  /*b2d0*/  UIMAD.WIDE.U32 UR4, UR4, UR5, URZ ;  /* 0x00000005040472a5 */ /* 0x000fe2000f8e003f */
[----:B------:R-:W-:Y:S01]  /*b2e0*/  LOP3.LUT P0, RZ, R18, 0x1f, RZ, 0xc0, !PT ;  /* 0x0000001f12ff7812 */ /* 0x000fe2000780c0ff */
[----:B------:R-:W-:Y:S01]  /*b2f0*/  USHF.L.U32 UR7, UR7, UR6, URZ ;  /* 0x0000000607077299 */ /* 0x000fe2000800063f */
[----:B------:R-:W-:Y:S01]  /*b300*/  BSSY B0, `(.L_x_288) ;  /* 0x00000c0000007945 */ /* 0x000fe20003800000 */
[----:B------:R-:W-:Y:S01]  /*b310*/  USHF.L.U32 UR18, UR8, UR6, URZ ;  /* 0x0000000608127299 */ /* 0x000fe2000800063f */
[----:B------:R-:W-:Y:S01]  /*b320*/  IMAD.MOV.U32 R11, RZ, RZ, 0x1 ;  /* 0x00000001ff0b7424 */ /* 0x000fe200078e00ff */
[----:B------:R-:W-:Y:S01]  /*b330*/  LOP3.LUT R18, R19, 0x2, RZ, 0xfc, !PT ;  /* 0x0000000213127812 */ /* 0x000fe200078efcff */
[----:B------:R-:W-:Y:S01]  /*b340*/  ULDC UR6, c[0x0][0x14] ;  /* 0x0000050000067ab9 */ /* 0x000fe20000000800 */
[----:B------:R-:W-:Y:S01]  /*b350*/  PLOP3.LUT P0, PT, P0, P2, PT, 0x8a, 0x0 ;  /* 0x000000000000781c */ /* 0x000fe20000705172 */
[----:B------:R-:W-:-:S02]  /*b360*/  UIMAD.WIDE.U32 UR20, UR4, UR6, URZ ;  /* 0x00000006041472a5 */ /* 0x000fc4000f8e003f */
[----:B------:R-:W-:Y:S02]  /*b370*/  UIMAD UR13, UR5, UR6, URZ ;  /* 0x00000006050d72a4 */ /* 0x000fe4000f8e023f */
[----:B------:R-:W-:Y:S01]  /*b380*/  ULOP3.LUT UR17, URZ, UR7, URZ, 0x33, !UPT ;  /* 0x000000073f117292 */ /* 0x000fe2000f8e333f */
[----:B0-----:R-:W-:Y:S01]  /*b390*/  IADD3 R0, R0, 0x3f, RZ ;  /* 0x0000003f00007810 */ /* 0x001fe20007ffe0ff */
[----:B------:R-:W-:Y:S01]  /*b3a0*/  UIADD3 UR13, UR21, UR13, URZ ;  /* 0x0000000d150d7290 */ /* 0x000fe2000fffe03f */
[----:B------:R-:W-:Y:S02]  /*b3b0*/  ULDC.64 UR22, c[0x0][0x198] ;  /* 0x0000660000167ab9 */ /* 0x000fe40000000a00 */
[----:B------:R-:W-:-:S04]  /*b3c0*/  SHF.R.S32.HI R3, RZ, 0x1f, R0 ;  /* 0x0000001fff037819 */ /* 0x000fc80000011400 */
[----:B------:R-:W-:Y:S01]  /*b3d0*/  LEA.HI R3, R3, R0, RZ, 0x6 ;  /* 0x0000000003037211 */ /* 0x000fe200078f30ff */
[----:B------:R-:W-:-:S03]  /*b3e0*/  IMAD.MOV.U32 R0, RZ, RZ, RZ ;  /* 0x000000ffff007224 */ /* 0x000fc600078e00ff */
[----:B------:R-:W-:Y:S01]  /*b3f0*/  SHF.R.S32.HI R13, RZ, 0x6, R3 ;  /* 0x00000006ff0d7819 */ /* 0x000fe20000011403 */
[----:B------:R-:W-:-:S04]  /*b400*/  IMAD.MOV.U32 R3, RZ, RZ, 0x1 ;  /* 0x00000001ff037424 */ /* 0x000fc800078e00ff */
[----:B------:R-:W-:-:S07]  /*b410*/  VIADD R10, R13, 0x1 ;  /* 0x000000010d0a7836 */ /* 0x000fce0000000000 */
.L_x_300:
[----:B------:R-:W-:-:S03]  /*b420*/  UMOV UR4, 0xffffffff ;  /* 0xffffffff00047882 */ /* 0x000fc60000000000 */
[----:B------:R-:W-:Y:S05]  /*b430*/  BRA.DIV UR4, `(.L_x_289) ;  /* 0x0000000e04a07947 */ /* 0x000fea000b800000 */
[----:B------:R-:W-:-:S13]  /*b440*/  ELECT P6, URZ, PT ;  /* 0x00000000003f782f */ /* 0x000fda00038c0000 */
.L_x_311:
[----:B------:R-:W0:Y:S01]  /*b450*/  LDC R4, c[0x0][0x28c] ;  /* 0x0000a300ff047b82 */ /* 0x000e220000000800 */
[----:B------:R-:W-:Y:S01]  /*b460*/  BSSY B1, `(.L_x_290) ;  /* 0x0000037000017945 */ /* 0x000fe20003800000 */
[----:B0-----:R-:W-:-:S13]  /*b470*/  ISETP.LT.OR P6, PT, R4, 0x1, !P6 ;  /* 0x000000010400780c */ /* 0x001fda00077c1670 */
[----:B------:R-:W-:Y:S05]  /*b480*/  @P6 BRA `(.L_x_291) ;  /* 0x0000000000d06947 */ /* 0x000fea0003800000 */
[----:B------:R-:W-:Y:S01]  /*b490*/  IMAD.SHL.U32 R14, R9, 0x80, RZ ;  /* 0x00000080090e7824 */ /* 0x000fe200078e00ff */
[----:B------:R-:W-:Y:S01]  /*b4a0*/  MOV R20, RZ ;  /* 0x000000ff00147202 */ /* 0x000fe20000000f00 */
[----:B------:R-:W-:Y:S02]  /*b4b0*/  IMAD.SHL.U32 R15, R7, 0x100, RZ ;  /* 0x00000100070f7824 */ /* 0x000fe400078e00ff */
[----:B------:R-:W-:Y:S02]  /*b4c0*/  IMAD.MOV.U32 R4, RZ, RZ, R10 ;  /* 0x000000ffff047224 */ /* 0x000fe400078e000a */
[----:B------:R-:W-:Y:S02]  /*b4d0*/  IMAD.MOV.U32 R5, RZ, RZ, R3 ;  /* 0x000000ffff057224 */ /* 0x000fe400078e0003 */
[----:B------:R-:W-:-:S07]  /*b4e0*/  IMAD.MOV.U32 R6, RZ, RZ, R0 ;  /* 0x000000ffff067224 */ /* 0x000fce00078e0000 */
.L_x_295:
[----:B------:R-:W0:Y:S01]  /*b4f0*/  S2R R12, SR_CgaCtaId ;  /* 0x00000000000c7919 */ /* 0x000e220000008800 */
[----:B------:R-:W-:Y:S01]  /*b500*/  MOV R7, 0x400 ;  /* 0x0000040000077802 */ /* 0x000fe20000000f00 */
[----:B------:R-:W1:Y:S03]  /*b510*/  @!P2 LDC R9, c[0x0][0x500] ;  /* 0x00014000ff09ab82 */ /* 0x000e660000000800 */
[----:B0-----:R-:W-:Y:S02]  /*b520*/  LEA R21, R12, R7, 0x18 ;  /* 0x000000070c157211 */ /* 0x001fe400078ec0ff */
[----:B------:R-:W-:-:S03]  /*b530*/  SHF.L.U32 R7, R5, 0x1f, RZ ;  /* 0x0000001f05077819 */ /* 0x000fc600000006ff */
[----:B------:R-:W-:-:S04]  /*b540*/  IMAD R12, R6, 0x8, R21 ;  /* 0x00000008060c7824 */ /* 0x000fc800078e0215 */
[----:B------:R-:W0:Y:S02]  /*b550*/  SYNCS.PHASECHK.TRANS64.TRYWAIT P1, [R12+URZ+0x20], R7 ;  /* 0x000020070c0075a7 */ /* 0x000e24000802017f */
[----:B01----:R-:W-:Y:S05]  /*b560*/  @!P1 BRA `(.L_x_292) ;  /* 0x0000000c00749947 */ /* 0x003fea0003800000 */
.L_x_312:
[----:B0-----:R-:W-:Y:S01]  /*b570*/  PRMT R7, R18, 0x9910, RZ ;  /* 0x0000991012077816 */ /* 0x001fe200000000ff */
[----:B------:R0:W-:Y:S03]  /*b580*/  @!P2 SYNCS.ARRIVE.TRANS64 RZ, [R12+URZ], R9 ;  /* 0x000000090cffa9a7 */ /* 0x0001e6000800003f */
[----:B------:R-:W-:-:S13]  /*b590*/  ISETP.NE.AND P1, PT, R7, 0x2, PT ;  /* 0x000000020700780c */ /* 0x000fda0003f25270 */
[----:B0-----:R-:W-:Y:S05]  /*b5a0*/  @P1 BRA `(.L_x_293) ;  /* 0x0000000000041947 */ /* 0x001fea0003800000 */
[----:B------:R-:W-:Y:S01]  /*b5b0*/  BPT.TRAP 0x1 ;  /* 0x000000040000795c */ /* 0x000fe20000300000 */
.L_x_293:
[----:B------:R-:W-:Y:S05]  /*b5c0*/  @P0 BRA `(.L_x_294) ;  /* 0x0000000000040947 */ /* 0x000fea0003800000 */
[----:B------:R-:W-:Y:S01]  /*b5d0*/  BPT.TRAP 0x1 ;  /* 0x000000040000795c */ /* 0x000fe20000300000 */
.L_x_294:
[--C-:B------:R-:W-:Y:S01]  /*b5e0*/  IMAD R7, R6, 0x8000, R21.reuse ;  /* 0x0000800006077824 */ /* 0x100fe200078e0215 */
[----:B------:R-:W-:Y:S01]  /*b5f0*/  R2UR UR9, R12 ;  /* 0x000000000c0972ca */ /* 0x000fe200000e0000 */
[----:B------:R-:W-:Y:S01]  /*b600*/  IMAD R21, R6, 0x4000, R21 ;  /* 0x0000400006157824 */ /* 0x000fe200078e0215 */
[----:B------:R-:W-:Y:S01]  /*b610*/  UIADD3 UR4, UP0, UR22, 0xf0, URZ ;  /* 0x000000f016047890 */ /* 0x000fe2000ff1e03f */
[----:B------:R-:W-:Y:S01]  /*b620*/  VIADD R4, R4, 0xffffffff ;  /* 0xffffffff04047836 */ /* 0x000fe20000000000 */
[----:B------:R-:W-:Y:S01]  /*b630*/  R2UR UR5, R7 ;  /* 0x00000000070572ca */ /* 0x000fe200000e0000 */
[----:B------:R-:W-:Y:S01]  /*b640*/  UIADD3 UR24, UP1, UR22, 0x1f0, URZ ;  /* 0x000001f016187890 */ /* 0x000fe2000ff3e03f */
[----:B------:R-:W-:Y:S01]  /*b650*/  R2UR UR8, R21 ;  /* 0x00000000150872ca */ /* 0x000fe200000e0000 */
[----:B------:R-:W-:Y:S01]  /*b660*/  UMOV UR6, 0x0 ;  /* 0x0000000000067882 */ /* 0x000fe20000000000 */
[----:B------:R-:W-:Y:S01]  /*b670*/  R2UR UR11, R15 ;  /* 0x000000000f0b72ca */ /* 0x000fe200000e0000 */
[----:B------:R-:W-:Y:S01]  /*b680*/  UIADD3.X UR25, URZ, UR23, URZ, UP1, !UPT ;  /* 0x000000173f197290 */ /* 0x000fe20008ffe43f */
[----:B------:R-:W-:Y:S01]  /*b690*/  R2UR UR10, R20 ;  /* 0x00000000140a72ca */ /* 0x000fe200000e0000 */
[----:B------:R-:W-:Y:S01]  /*b6a0*/  UMOV UR7, 0x10000000 ;  /* 0x1000000000077882 */ /* 0x000fe20000000000 */
[----:B------:R-:W-:Y:S01]  /*b6b0*/  R2UR UR12, R8 ;  /* 0x00000000080c72ca */ /* 0x000fe200000e0000 */
[----:B------:R-:W-:Y:S01]  /*b6c0*/  VIADD R20, R20, 0x40 ;  /* 0x0000004014147836 */ /* 0x000fe20000000000 */
[----:B------:R-:W-:-:S02]  /*b6d0*/  R2UR UR19, R14 ;  /* 0x000000000e1372ca */ /* 0x000fc400000e0000 */
[----:B------:R-:W-:Y:S01]  /*b6e0*/  ISETP.GT.AND P3, PT, R4, 0x1, PT ;  /* 0x000000010400780c */ /* 0x000fe20003f64270 */
[----:B------:R-:W-:Y:S01]  /*b6f0*/  UIADD3 UR14, UR5, 0x100, URZ ;  /* 0x00000100050e7890 */ /* 0x000fe2000fffe03f */
[----:B------:R-:W-:Y:S01]  /*b700*/  IADD3 R6, R6, 0x1, RZ ;  /* 0x0000000106067810 */ /* 0x000fe20007ffe0ff */
[----:B------:R-:W-:Y:S02]  /*b710*/  UIADD3.X UR5, URZ, UR23, URZ, UP0, !UPT ;  /* 0x000000173f057290 */ /* 0x000fe400087fe43f */
[----:B------:R-:W-:Y:S01]  /*b720*/  UIADD3 UR15, UR8, 0x20100, URZ ;  /* 0x00020100080f7890 */ /* 0x000fe2000fffe03f */
[----:B------:R-:W-:Y:S02]  /*b730*/  ISETP.NE.AND P1, PT, R6, 0x4, PT ;  /* 0x000000040600780c */ /* 0x000fe40003f25270 */
[----:B------:R-:W-:Y:S02]  /*b740*/  UMOV UR8, UR14 ;  /* 0x0000000e00087c82 */ /* 0x000fe40008000000 */
[----:B------:R-:W-:-:S02]  /*b750*/  SEL R12, RZ, 0x1, P1 ;  /* 0x00000001ff0c7807 */ /* 0x000fc40000800000 */
[----:B------:R0:W-:Y:S01]  /*b760*/  UTMALDG.3D [UR8], [UR4], desc[UR6] ;  /* 0x00000608040075b4 */ /* 0x0001e20008011000 */
[----:B------:R-:W-:Y:S02]  /*b770*/  SEL R6, R6, RZ, P1 ;  /* 0x000000ff06067207 */ /* 0x000fe40000800000 */
[----:B------:R-:W-:Y:S01]  /*b780*/  LOP3.LUT R5, R5, R12, RZ, 0x3c, !PT ;  /* 0x0000000c05057212 */ /* 0x000fe200078e3cff */
[----:B0-----:R-:W-:Y:S01]  /*b790*/  UMOV UR8, UR15 ;  /* 0x0000000f00087c82 */ /* 0x001fe20008000000 */
[----:B------:R-:W-:Y:S02]  /*b7a0*/  UMOV UR11, UR19 ;  /* 0x00000013000b7c82 */ /* 0x000fe40008000000 */
[----:B------:R0:W-:Y:S02]  /*b7b0*/  UTMALDG.3D [UR8], [UR24], desc[UR6] ;  /* 0x00000608180075b4 */ /* 0x0001e40008011000 */
[----:B0-----:R-:W-:Y:S05]  /*b7c0*/  @P3 BRA `(.L_x_295) ;  /* 0xfffffffc00483947 */ /* 0x001fea000383ffff */
.L_x_291:
[----:B------:R-:W-:Y:S05]  /*b7d0*/  BSYNC B1 ;  /* 0x0000000000017941 */ /* 0x000fea0003800000 */
.L_x_290:
[----:B------:R-:W-:Y:S01]  /*b7e0*/  LOP3.LUT P3, RZ, R11, 0xff, RZ, 0xc0, !PT ;  /* 0x000000ff0bff7812 */ /* 0x000fe2000786c0ff */
[----:B------:R-:W-:Y:S01]  /*b7f0*/  IMAD.IADD R0, R13, 0x1, R0 ;  /* 0x000000010d007824 */ /* 0x000fe200078e0200 */
[----:B------:R-:W-:Y:S01]  /*b800*/  IADD3 R16, P4, R16, UR20, RZ ;  /* 0x0000001410107c10 */ /* 0x000fe2000ff9e0ff */
[----:B------:R-:W-:Y:S01]  /*b810*/  ULDC.64 UR4, c[0x0][0x650] ;  /* 0x0001940000047ab9 */ /* 0x000fe20000000a00 */
[----:B------:R-:W-:Y:S01]  /*b820*/  BSSY B1, `(.L_x_296) ;  /* 0x000006b000017945 */ /* 0x000fe20003800000 */
[----:B------:R-:W-:Y:S01]  /*b830*/  IMAD.MOV.U32 R7, RZ, RZ, -0x1 ;  /* 0xffffffffff077424 */ /* 0x000fe200078e00ff */
[----:B------:R-:W-:Y:S01]  /*b840*/  SHF.R.U32.HI R4, RZ, 0x2, R0 ;  /* 0x00000002ff047819 */ /* 0x000fe20000011600 */
[----:B------:R-:W-:Y:S01]  /*b850*/  IMAD.MOV.U32 R9, RZ, RZ, -0x1 ;  /* 0xffffffffff097424 */ /* 0x000fe200078e00ff */
[----:B------:R-:W-:Y:S01]  /*b860*/  ISETP.GT.U32.AND P1, PT, R0, 0x3, PT ;  /* 0x000000030000780c */ /* 0x000fe20003f24070 */
[----:B------:R-:W-:Y:S01]  /*b870*/  IMAD.MOV.U32 R8, RZ, RZ, -0x1 ;  /* 0xffffffffff087424 */ /* 0x000fe200078e00ff */
[----:B------:R-:W-:-:S02]  /*b880*/  LOP3.LUT R4, R4, 0x1, RZ, 0xc0, !PT ;  /* 0x0000000104047812 */ /* 0x000fc400078ec0ff */
[----:B------:R-:W-:Y:S01]  /*b890*/  ISETP.LT.U32.AND P1, PT, R13, 0x4, P1 ;  /* 0x000000040d00780c */ /* 0x000fe20000f21070 */
[----:B------:R-:W0:Y:S01]  /*b8a0*/  @P3 S2R R6, SR_CgaCtaId ;  /* 0x0000000000063919 */ /* 0x000e220000008800 */
[----:B------:R-:W-:Y:S02]  /*b8b0*/  @P3 MOV R5, 0x400 ;  /* 0x0000040000053802 */ /* 0x000fe40000000f00 */
[----:B------:R-:W-:Y:S02]  /*b8c0*/  IADD3.X R17, R17, UR13, RZ, P4, !PT ;  /* 0x0000000d11117c10 */ /* 0x000fe4000a7fe4ff */
[----:B------:R-:W-:Y:S02]  /*b8d0*/  ISETP.GE.U32.AND P4, PT, R16, UR4, PT ;  /* 0x0000000410007c0c */ /* 0x000fe4000bf86070 */
[----:B------:R-:W-:Y:S02]  /*b8e0*/  LOP3.LUT R0, R0, 0x3, RZ, 0xc0, !PT ;  /* 0x0000000300007812 */ /* 0x000fe400078ec0ff */
[----:B------:R-:W-:-:S02]  /*b8f0*/  PRMT R11, RZ, 0x7610, R11 ;  /* 0x00007610ff0b7816 */ /* 0x000fc4000000000b */
[----:B0-----:R-:W-:-:S04]  /*b900*/  @P3 LEA R5, R6, R5, 0x18 ;  /* 0x0000000506053211 */ /* 0x001fc800078ec0ff */
[----:B------:R0:W-:Y:S01]  /*b910*/  @P3 SYNCS.ARRIVE.TRANS64.A1T0 RZ, [R5+URZ+0x58], RZ ;  /* 0x000058ff05ff39a7 */ /* 0x0001e2000810003f */
[----:B------:R-:W-:Y:S02]  /*b920*/  ISETP.NE.U32.AND P3, PT, R4, 0x1, PT ;  /* 0x000000010400780c */ /* 0x000fe40003f65070 */
[----:B------:R-:W-:Y:S02]  /*b930*/  SEL R4, RZ, 0x1, !P1 ;  /* 0x00000001ff047807 */ /* 0x000fe40004800000 */
[----:B------:R-:W-:Y:S02]  /*b940*/  ISETP.GE.U32.AND.EX P1, PT, R17, UR5, PT, P4 ;  /* 0x0000000511007c0c */ /* 0x000fe4000bf26140 */
[----:B------:R-:W-:-:S04]  /*b950*/  ISETP.GT.U32.AND P3, PT, R13, 0x3, !P3 ;  /* 0x000000030d00780c */ /* 0x000fc80005f64070 */
[----:B0-----:R-:W-:-:S04]  /*b960*/  SEL R5, RZ, 0x1, !P3 ;  /* 0x00000001ff057807 */ /* 0x001fc80005800000 */
[--C-:B------:R-:W-:Y:S02]  /*b970*/  LOP3.LUT R3, R5, R3, R4.reuse, 0x96, !PT ;  /* 0x0000000305037212 */ /* 0x100fe400078e9604 */
[----:B------:R-:W-:Y:S01]  /*b980*/  PRMT R4, RZ, 0x7610, R4 ;  /* 0x00007610ff047816 */ /* 0x000fe20000000004 */
[----:B------:R-:W-:Y:S06]  /*b990*/  @P1 BRA `(.L_x_297) ;  /* 0x00000004004c1947 */ /* 0x000fec0003800000 */
[----:B------:R-:W-:Y:S01]  /*b9a0*/  ULDC.64 UR4, c[0x0][0x628] ;  /* 0x00018a0000047ab9 */ /* 0x000fe20000000a00 */
[----:B------:R-:W0:Y:S01]  /*b9b0*/  S2R R14, SR_CTAID.X ;  /* 0x00000000000e7919 */ /* 0x000e220000002500 */
[----:B------:R-:W-:Y:S01]  /*b9c0*/  ISETP.NE.U32.AND P1, PT, RZ, UR4, PT ;  /* 0x00000004ff007c0c */ /* 0x000fe2000bf25070 */
[----:B------:R-:W-:Y:S01]  /*b9d0*/  ULDC UR7, c[0x0][0x630] ;  /* 0x00018c0000077ab9 */ /* 0x000fe20000000800 */
[----:B------:R-:W-:Y:S01]  /*b9e0*/  MOV R4, R16 ;  /* 0x0000001000047202 */ /* 0x000fe20000000f00 */
[----:B------:R-:W1:Y:S01]  /*b9f0*/  S2R R12, SR_CTAID.Y ;  /* 0x00000000000c7919 */ /* 0x000e620000002600 */
[----:B------:R-:W-:Y:S01]  /*ba00*/  ISETP.NE.AND.EX P1, PT, RZ, UR5, PT, P1 ;  /* 0x00000005ff007c0c */ /* 0x000fe2000bf25310 */
[----:B------:R-:W-:-:S12]  /*ba10*/  IMAD.MOV.U32 R5, RZ, RZ, R17 ;  /* 0x000000ffff057224 */ /* 0x000fd800078e0011 */
[----:B------:R-:W-:Y:S05]  /*ba20*/  @!P1 BRA `(.L_x_298) ;  /* 0x0000000000289947 */ /* 0x000fea0003800000 */
[----:B------:R-:W-:Y:S02]  /*ba30*/  ULDC UR6, c[0x0][0x634] ;  /* 0x00018d0000067ab9 */ /* 0x000fe40000000800 */
[----:B------:R-:W-:-:S05]  /*ba40*/  IADD3 R9, P1, R16, UR6, RZ ;  /* 0x0000000610097c10 */ /* 0x000fca000ff3e0ff */
[----:B------:R-:W-:-:S04]  /*ba50*/  IMAD.X R15, RZ, RZ, R17, P1 ;  /* 0x000000ffff0f7224 */ /* 0x000fc800008e0611 */
[----:B------:R-:W-:-:S04]  /*ba60*/  IMAD.WIDE.U32 R6, R15, UR4, RZ ;  /* 0x000000040f067c25 */ /* 0x000fc8000f8e00ff */
[----:B------:R-:W-:-:S04]  /*ba70*/  IMAD.WIDE.U32 R6, P1, R9, UR5, R6 ;  /* 0x0000000509067c25 */ /* 0x000fc8000f820006 */
[----:B------:R-:W-:-:S04]  /*ba80*/  IMAD.WIDE.U32 R8, R9, UR4, RZ ;  /* 0x0000000409087c25 */ /* 0x000fc8000f8e00ff */
[----:B------:R-:W-:Y:S01]  /*ba90*/  IMAD.X R5, RZ, RZ, RZ, P1 ;  /* 0x000000ffff057224 */ /* 0x000fe200008e06ff */
[----:B------:R-:W-:Y:S01]  /*baa0*/  IADD3 RZ, P1, R9, R6, RZ ;  /* 0x0000000609ff7210 */ /* 0x000fe20007f3e0ff */
[----:B------:R-:W-:-:S04]  /*bab0*/  IMAD.MOV.U32 R4, RZ, RZ, R7 ;  /* 0x000000ffff047224 */ /* 0x000fc800078e0007 */
[----:B------:R-:W-:-:S08]  /*bac0*/  IMAD.WIDE.U32.X R4, R15, UR5, R4, P1 ;  /* 0x000000050f047c25 */ /* 0x000fd000088e0404 */
.L_x_298:
[--C-:B------:R-:W-:Y:S01]  /*bad0*/  SHF.R.U64 R8, R4, UR7, R5.reuse ;  /* 0x0000000704087c19 */ /* 0x100fe20008001205 */
[----:B------:R-:W-:Y:S01]  /*bae0*/  ULDC.64 UR4, c[0x0][0x620] ;  /* 0x0001880000047ab9 */ /* 0x000fe20000000a00 */
[----:B------:R-:W-:Y:S01]  /*baf0*/  SHF.R.U32.HI R4, RZ, UR7, R5 ;  /* 0x00000007ff047c19 */ /* 0x000fe20008011605 */
[----:B------:R-:W2:Y:S01]  /*bb00*/  LDC R25, c[0x0][0x144] ;  /* 0x00005100ff197b82 */ /* 0x000ea20000000800 */
[----:B------:R-:W-:Y:S01]  /*bb10*/  IADD3 R7, P1, RZ, -R8, RZ ;  /* 0x80000008ff077210 */ /* 0x000fe20007f3e0ff */
[----:B------:R-:W-:Y:S01]  /*bb20*/  ULDC.64 UR8, c[0x0][0x640] ;  /* 0x0001900000087ab9 */ /* 0x000fe20000000a00 */
[----:B0-----:R-:W-:Y:S01]  /*bb30*/  I2FP.F32.U32 R9, R14 ;  /* 0x0000000e00097245 */ /* 0x001fe20000201000 */
[----:B------:R-:W-:Y:S02]  /*bb40*/  ULDC UR6, c[0x0][0x608] ;  /* 0x0001820000067ab9 */ /* 0x000fe40000000800 */
[----:B------:R-:W-:Y:S01]  /*bb50*/  IMAD.X R4, RZ, RZ, ~R4, P1 ;  /* 0x000000ffff047224 */ /* 0x000fe200008e0e04 */
[----:B------:R-:W-:Y:S01]  /*bb60*/  ISETP.NE.U32.AND P1, PT, RZ, UR8, PT ;  /* 0x00000008ff007c0c */ /* 0x000fe2000bf25070 */
[----:B------:R-:W0:Y:S02]  /*bb70*/  LDC R21, c[0x0][0x148] ;  /* 0x00005200ff157b82 */ /* 0x000e240000000800 */
[----:B------:R-:W-:Y:S01]  /*bb80*/  IMAD R6, R4, UR4, RZ ;  /* 0x0000000404067c24 */ /* 0x000fe2000f8e02ff */
[----:B------:R-:W-:Y:S01]  /*bb90*/  ISETP.NE.AND.EX P1, PT, RZ, UR9, PT, P1 ;  /* 0x00000009ff007c0c */ /* 0x000fe2000bf25310 */
[----:B------:R-:W-:Y:S01]  /*bba0*/  IMAD.WIDE.U32 R4, R7, UR4, R16 ;  /* 0x0000000407047c25 */ /* 0x000fe2000f8e0010 */
[----:B------:R-:W-:-:S03]  /*bbb0*/  ULDC UR4, c[0x0][0x150] ;  /* 0x0000540000047ab9 */ /* 0x000fc60000000800 */
[----:B------:R-:W-:Y:S02]  /*bbc0*/  IMAD R7, R7, UR5, R6 ;  /* 0x0000000507077c24 */ /* 0x000fe4000f8e0206 */
[----:B------:R-:W-:Y:S01]  /*bbd0*/  FMUL R6, R9, UR4 ;  /* 0x0000000409067c20 */ /* 0x000fe20008400000 */
[----:B------:R-:W-:Y:S01]  /*bbe0*/  ULDC UR4, c[0x0][0x618] ;  /* 0x0001860000047ab9 */ /* 0x000fe20000000800 */
[----:B------:R-:W-:Y:S01]  /*bbf0*/  ULDC UR5, c[0x0][0x154] ;  /* 0x0000550000057ab9 */ /* 0x000fe20000000800 */
[----:B------:R-:W-:-:S03]  /*bc00*/  IMAD.IADD R5, R5, 0x1, R7 ;  /* 0x0000000105057824 */ /* 0x000fc600078e0207 */
[----:B------:R-:W3:Y:S02]  /*bc10*/  F2I.U32.TRUNC.NTZ R6, R6 ;  /* 0x0000000600067305 */ /* 0x000ee4000020f000 */
[----:B------:R-:W-:Y:S02]  /*bc20*/  SHF.R.U64 R9, R4, UR4, R5 ;  /* 0x0000000404097c19 */ /* 0x000fe40008001205 */
[----:B-1----:R-:W-:-:S05]  /*bc30*/  I2FP.F32.U32 R4, R12 ;  /* 0x0000000c00047245 */ /* 0x002fca0000201000 */
[----:B------:R-:W-:Y:S01]  /*bc40*/  FMUL R22, R4, UR5 ;  /* 0x0000000504167c20 */ /* 0x000fe20008400000 */
[----:B------:R-:W-:Y:S01]  /*bc50*/  SHF.R.U32.HI R4, RZ, UR4, R5 ;  /* 0x00000004ff047c19 */ /* 0x000fe20008011605 */
[----:B------:R-:W-:-:S03]  /*bc60*/  ULDC UR4, c[0x0][0x658] ;  /* 0x0001960000047ab9 */ /* 0x000fc60000000800 */
[--C-:B------:R-:W-:Y:S01]  /*bc70*/  SHF.R.U64 R20, R9, UR6, R4.reuse ;  /* 0x0000000609147c19 */ /* 0x100fe20008001204 */
[----:B------:R-:W1:Y:S01]  /*bc80*/  F2I.U32.TRUNC.NTZ R22, R22 ;  /* 0x0000001600167305 */ /* 0x000e62000020f000 */
[----:B------:R-:W-:Y:S02]  /*bc90*/  SHF.R.U32.HI R5, RZ, UR6, R4 ;  /* 0x00000006ff057c19 */ /* 0x000fe40008011604 */
[----:B---3--:R-:W-:Y:S02]  /*bca0*/  IADD3 R6, -R6, RZ, RZ ;  /* 0x000000ff06067210 */ /* 0x008fe40007ffe1ff */
[--C-:B------:R-:W-:Y:S02]  /*bcb0*/  SHF.R.U64 R15, R20, UR4, R5.reuse ;  /* 0x00000004140f7c19 */ /* 0x100fe40008001205 */
[----:B------:R-:W-:Y:S01]  /*bcc0*/  SHF.R.U32.HI R23, RZ, UR4, R5 ;  /* 0x00000004ff177c19 */ /* 0x000fe20008011605 */
[----:B--2---:R-:W-:Y:S02]  /*bcd0*/  IMAD R14, R25, R6, R14 ;  /* 0x00000006190e7224 */ /* 0x004fe400078e020e */
[----:B------:R-:W-:-:S02]  /*bce0*/  IMAD.MOV.U32 R4, RZ, RZ, R15 ;  /* 0x000000ffff047224 */ /* 0x000fc400078e000f */
[----:B------:R-:W-:Y:S01]  /*bcf0*/  IMAD.MOV.U32 R5, RZ, RZ, R23 ;  /* 0x000000ffff057224 */ /* 0x000fe200078e0017 */
[----:B------:R-:W-:Y:S06]  /*bd00*/  @!P1 BRA `(.L_x_299) ;  /* 0x0000000000289947 */ /* 0x000fec0003800000 */
[----:B------:R-:W-:Y:S02]  /*bd10*/  ULDC UR4, c[0x0][0x64c] ;  /* 0x0001930000047ab9 */ /* 0x000fe40000000800 */
[----:B------:R-:W-:-:S05]  /*bd20*/  IADD3 R5, P1, R15, UR4, RZ ;  /* 0x000000040f057c10 */ /* 0x000fca000ff3e0ff */
[----:B------:R-:W-:-:S04]  /*bd30*/  IMAD.X R23, RZ, RZ, R23, P1 ;  /* 0x000000ffff177224 */ /* 0x000fc800008e0617 */
[----:B------:R-:W-:-:S04]  /*bd40*/  IMAD.WIDE.U32 R6, R23, UR8, RZ ;  /* 0x0000000817067c25 */ /* 0x000fc8000f8e00ff */
[----:B------:R-:W-:-:S04]  /*bd50*/  IMAD.WIDE.U32 R6, P1, R5, UR9, R6 ;  /* 0x0000000905067c25 */ /* 0x000fc8000f820006 */
[----:B------:R-:W-:-:S04]  /*bd60*/  IMAD.WIDE.U32 R4, R5, UR8, RZ ;  /* 0x0000000805047c25 */ /* 0x000fc8000f8e00ff */
[----:B------:R-:W-:Y:S01]  /*bd70*/  IMAD.MOV.U32 R4, RZ, RZ, R7 ;  /* 0x000000ffff047224 */ /* 0x000fe200078e0007 */
[----:B------:R-:W-:Y:S01]  /*bd80*/  IADD3 RZ, P3, R5, R6, RZ ;  /* 0x0000000605ff7210 */ /* 0x000fe20007f7e0ff */
[----:B------:R-:W-:-:S04]  /*bd90*/  IMAD.X R5, RZ, RZ, RZ, P1 ;  /* 0x000000ffff057224 */ /* 0x000fc800008e06ff */
[----:B------:R-:W-:-:S08]  /*bda0*/  IMAD.WIDE.U32.X R4, R23, UR9, R4, P3 ;  /* 0x0000000917047c25 */ /* 0x000fd000098e0404 */
.L_x_299:
[----:B------:R-:W-:Y:S01]  /*bdb0*/  ISETP.NE.AND P1, PT, R2, 0x1, PT ;  /* 0x000000010200780c */ /* 0x000fe20003f25270 */
[----:B------:R-:W-:Y:S01]  /*bdc0*/  ULDC UR4, c[0x0][0x648] ;  /* 0x0001920000047ab9 */ /* 0x000fe20000000800 */
[----:B------:R-:W-:Y:S01]  /*bdd0*/  LOP3.LUT R20, R20, UR17, RZ, 0xc0, !PT ;  /* 0x0000001114147c12 */ /* 0x000fe2000f8ec0ff */
[----:B-1----:R-:W-:Y:S01]  /*bde0*/  IMAD.MOV R22, RZ, RZ, -R22 ;  /* 0x000000ffff167224 */ /* 0x002fe200078e0a16 */
[----:B------:R-:W-:Y:S01]  /*bdf0*/  SHF.R.U64 R5, R4, UR4, R5 ;  /* 0x0000000404057c19 */ /* 0x000fe20008001205 */
[----:B------:R-:W-:Y:S01]  /*be00*/  ULDC UR4, c[0x0][0x638] ;  /* 0x00018e0000047ab9 */ /* 0x000fe20000000800 */
[----:B------:R-:W-:Y:S01]  /*be10*/  LOP3.LUT R6, R9, UR16, RZ, 0xc0, !PT ;  /* 0x0000001009067c12 */ /* 0x000fe2000f8ec0ff */
[----:B------:R-:W-:Y:S01]  /*be20*/  ULDC UR5, c[0x0][0x610] ;  /* 0x0001840000057ab9 */ /* 0x000fe20000000800 */
[C---:B------:R-:W-:Y:S01]  /*be30*/  IADD3 R4, -R5.reuse, RZ, RZ ;  /* 0x000000ff05047210 */ /* 0x040fe20007ffe1ff */
[----:B------:R-:W-:-:S04]  /*be40*/  IMAD R5, R5, UR18, R20 ;  /* 0x0000001205057c24 */ /* 0x000fc8000f8e0214 */
[----:B0-----:R-:W-:Y:S02]  /*be50*/  @P1 IMAD R14, R21, R22, R12 ;  /* 0x00000016150e1224 */ /* 0x001fe400078e020c */
[----:B------:R-:W-:Y:S01]  /*be60*/  IMAD R15, R4, UR4, R15 ;  /* 0x00000004040f7c24 */ /* 0x000fe2000f8e020f */
[----:B------:R-:W-:Y:S01]  /*be70*/  ULDC UR4, c[0x0][0x600] ;  /* 0x0001800000047ab9 */ /* 0x000fe20000000800 */
[----:B------:R-:W-:Y:S02]  /*be80*/  IMAD R14, R5, UR5, R14 ;  /* 0x00000005050e7c24 */ /* 0x000fe4000f8e020e */
[----:B------:R-:W-:Y:S02]  /*be90*/  IMAD R15, R15, UR4, R6 ;  /* 0x000000040f0f7c24 */ /* 0x000fe4000f8e0206 */
[----:B------:R-:W-:-:S03]  /*bea0*/  IMAD.MOV.U32 R4, RZ, RZ, 0x1 ;  /* 0x00000001ff047424 */ /* 0x000fc600078e00ff */
[----:B------:R-:W-:Y:S02]  /*beb0*/  SEL R9, R15, R14, !P1 ;  /* 0x0000000e0f097207 */ /* 0x000fe40004800000 */
[----:B------:R-:W-:-:S07]  /*bec0*/  SEL R7, R14, R15, !P1 ;  /* 0x0000000f0e077207 */ /* 0x000fce0004800000 */
.L_x_297:
[----:B------:R-:W-:Y:S05]  /*bed0*/  BSYNC B1 ;  /* 0x0000000000017941 */ /* 0x000fea0003800000 */
.L_x_296:
[----:B------:R-:W-:-:S13]  /*bee0*/  LOP3.LUT P1, RZ, R4, 0xff, RZ, 0xc0, !PT ;  /* 0x000000ff04ff7812 */ /* 0x000fda000782c0ff */
[----:B------:R-:W-:Y:S05]  /*bef0*/  @P1 BRA `(.L_x_300) ;  /* 0xfffffff400481947 */ /* 0x000fea000383ffff */
[----:B------:R-:W-:Y:S05]  /*bf00*/  BSYNC B0 ;  /* 0x0000000000007941 */ /* 0x000fea0003800000 */
.L_x_288:
[----:B------:R-:W-:-:S03]  /*bf10*/  UMOV UR4, 0xffffffff ;  /* 0xffffffff00047882 */ /* 0x000fc60000000000 */
[----:B------:R-:W-:Y:S05]  /*bf20*/  BRA.DIV UR4, `(.L_x_301) ;  /* 0x0000000604187947 */ /* 0x000fea000b800000 */
[----:B------:R-:W-:-:S13]  /*bf30*/  ELECT P6, URZ, PT ;  /* 0x00000000003f782f */ /* 0x000fda00038c0000 */
.L_x_315:
[----:B------:R-:W-:Y:S04]  /*bf40*/  BSSY B0, `(.L_x_302) ;  /* 0x000002b000007945 */ /* 0x000fe80003800000 */
[----:B------:R-:W-:Y:S05]  /*bf50*/  @!P6 BRA `(.L_x_303) ;  /* 0x0000000000a4e947 */ /* 0x000fea0003800000 */
[----:B------:R-:W-:-:S04]  /*bf60*/  LOP3.LUT R19, R19, 0x2, RZ, 0xfc, !PT ;  /* 0x0000000213137812 */ /* 0x000fc800078efcff */
[----:B------:R-:W-:-:S13]  /*bf70*/  ISETP.NE.AND P0, PT, R19, 0x3, PT ;  /* 0x000000031300780c */ /* 0x000fda0003f05270 */
[----:B------:R-:W-:Y:S05]  /*bf80*/  @!P0 BRA `(.L_x_304) ;  /* 0x0000000000048947 */ /* 0x000fea0003800000 */
[----:B------:R-:W-:Y:S01]  /*bf90*/  BPT.TRAP 0x1 ;  /* 0x000000040000795c */ /* 0x000fe20000300000 */
.L_x_304:
[----:B------:R-:W0:Y:S01]  /*bfa0*/  S2R R5, SR_CgaCtaId ;  /* 0x0000000000057919 */ /* 0x000e220000008800 */
[----:B------:R-:W-:Y:S02]  /*bfb0*/  MOV R2, 0x400 ;  /* 0x0000040000027802 */ /* 0x000fe40000000f00 */
[----:B------:R-:W-:Y:S02]  /*bfc0*/  SHF.L.U32 R4, R3, 0x1f, RZ ;  /* 0x0000001f03047819 */ /* 0x000fe400000006ff */
[----:B0-----:R-:W-:-:S05]  /*bfd0*/  LEA R5, R5, R2, 0x18 ;  /* 0x0000000205057211 */ /* 0x001fca00078ec0ff */
[----:B------:R-:W-:-:S04]  /*bfe0*/  VIADD R5, R5, 0x20 ;  /* 0x0000002005057836 */ /* 0x000fc80000000000 */
[C---:B------:R-:W-:Y:S02]  /*bff0*/  IMAD R7, R0.reuse, 0x8, R5 ;  /* 0x0000000800077824 */ /* 0x040fe400078e0205 */
[----:B------:R-:W-:Y:S02]  /*c000*/  VIADD R0, R0, 0x1 ;  /* 0x0000000100007836 */ /* 0x000fe40000000000 */
[----:B------:R-:W0:Y:S03]  /*c010*/  SYNCS.PHASECHK.TRANS64.TRYWAIT P0, [R7+URZ], R4 ;  /* 0x00000004070075a7 */ /* 0x000e26000800017f */
[----:B------:R-:W-:-:S04]  /*c020*/  ISETP.NE.AND P1, PT, R0, 0x4, PT ;  /* 0x000000040000780c */ /* 0x000fc80003f25270 */
[----:B------:R-:W-:Y:S02]  /*c030*/  SEL R2, RZ, 0x1, P1 ;  /* 0x00000001ff027807 */ /* 0x000fe40000800000 */
[----:B------:R-:W-:Y:S02]  /*c040*/  SEL R0, R0, RZ, P1 ;  /* 0x000000ff00007207 */ /* 0x000fe40000800000 */
[----:B------:R-:W-:-:S03]  /*c050*/  LOP3.LUT R9, R3, R2, RZ, 0x3c, !PT ;  /* 0x0000000203097212 */ /* 0x000fc600078e3cff */
[----:B------:R-:W-:Y:S01]  /*c060*/  IMAD R6, R0, 0x8, R5 ;  /* 0x0000000800067824 */ /* 0x000fe200078e0205 */
[----:B------:R-:W-:Y:S01]  /*c070*/  SHF.L.U32 R3, R9, 0x1f, RZ ;  /* 0x0000001f09037819 */ /* 0x000fe200000006ff */
[----:B0-----:R-:W-:Y:S06]  /*c080*/  @!P0 BRA `(.L_x_305) ;  /* 0x0000000000e08947 */ /* 0x001fec0003800000 */
.L_x_316:
[----:B------:R-:W1:Y:S01]  /*c090*/  SYNCS.PHASECHK.TRANS64.TRYWAIT P0, [R6+URZ], R3 ;  /* 0x00000003060075a7 */ /* 0x000e62000800017f */
[----:B------:R-:W-:-:S05]  /*c0a0*/  VIADD R0, R0, 0x1 ;  /* 0x0000000100007836 */ /* 0x000fca0000000000 */
[----:B------:R-:W-:-:S04]  /*c0b0*/  ISETP.NE.AND P1, PT, R0, 0x4, PT ;  /* 0x000000040000780c */ /* 0x000fc80003f25270 */
[----:B------:R-:W-:Y:S02]  /*c0c0*/  SEL R2, RZ, 0x1, P1 ;  /* 0x00000001ff027807 */ /* 0x000fe40000800000 */
[----:B------:R-:W-:Y:S02]  /*c0d0*/  SEL R0, R0, RZ, P1 ;  /* 0x000000ff00007207 */ /* 0x000fe40000800000 */
[----:B------:R-:W-:Y:S02]  /*c0e0*/  LOP3.LUT R9, R9, R2, RZ, 0x3c, !PT ;  /* 0x0000000209097212 */ /* 0x000fe400078e3cff */
[----:B0-----:R-:W-:Y:S02]  /*c0f0*/  LEA R7, R0, R5, 0x3 ;  /* 0x0000000500077211 */ /* 0x001fe400078e18ff */
[----:B------:R-:W-:Y:S01]  /*c100*/  SHF.L.U32 R4, R9, 0x1f, RZ ;  /* 0x0000001f09047819 */ /* 0x000fe200000006ff */
[----:B-1----:R-:W-:Y:S06]  /*c110*/  @!P0 BRA `(.L_x_306) ;  /* 0x0000000000d08947 */ /* 0x002fec0003800000 */
.L_x_317:
[----:B------:R-:W1:Y:S01]  /*c120*/  SYNCS.PHASECHK.TRANS64.TRYWAIT P0, [R7+URZ], R4 ;  /* 0x00000004070075a7 */ /* 0x000e62000800017f */
[----:B------:R-:W-:-:S05]  /*c130*/  VIADD R0, R0, 0x1 ;  /* 0x0000000100007836 */ /* 0x000fca0000000000 */
[----:B------:R-:W-:-:S04]  /*c140*/  ISETP.NE.AND P1, PT, R0, 0x4, PT ;  /* 0x000000040000780c */ /* 0x000fc80003f25270 */
[----:B------:R-:W-:Y:S02]  /*c150*/  SEL R2, RZ, 0x1, P1 ;  /* 0x00000001ff027807 */ /* 0x000fe40000800000 */
[----:B------:R-:W-:Y:S02]  /*c160*/  SEL R0, R0, RZ, P1 ;  /* 0x000000ff00007207 */ /* 0x000fe40000800000 */
[----:B------:R-:W-:Y:S01]  /*c170*/  LOP3.LUT R2, R9, R2, RZ, 0x3c, !PT ;  /* 0x0000000209027212 */ /* 0x000fe200078e3cff */
[----:B-1----:R-:W-:Y:S06]  /*c180*/  @!P0 BRA `(.L_x_307) ;  /* 0x0000000000c88947 */ /* 0x002fec0003800000 */
.L_x_318:
[----:B------:R-:W-:Y:S01]  /*c190*/  IMAD R5, R0, 0x8, R5 ;  /* 0x0000000800057824 */ /* 0x000fe200078e0205 */
[----:B------:R-:W-:-:S07]  /*c1a0*/  SHF.L.U32 R0, R2, 0x1f, RZ ;  /* 0x0000001f02007819 */ /* 0x000fce00000006ff */
.L_x_308:
[----:B--2---:R2:W3:Y:S02]  /*c1b0*/  SYNCS.PHASECHK.TRANS64.TRYWAIT P0, [R5+URZ], R0 ;  /* 0x00000000050075a7 */ /* 0x0044e4000800017f */
[----:B---3--:R-:W-:Y:S05]  /*c1c0*/  @!P0 NANOSLEEP.SYNCS 0x989680 ;  /* 0x009896800000895d */ /* 0x008fea0003900000 */
[----:B------:R-:W3:Y:S02]  /*c1d0*/  @!P0 SYNCS.PHASECHK.TRANS64 P0, [R5+URZ], R0 ;  /* 0x00000000050085a7 */ /* 0x000ee4000800007f */
[----:B---3--:R-:W-:Y:S05]  /*c1e0*/  @!P0 BRA `(.L_x_308) ;  /* 0xfffffffc00f08947 */ /* 0x008fea000383ffff */
.L_x_303:
[----:B------:R-:W-:Y:S05]  /*c1f0*/  BSYNC B0 ;  /* 0x0000000000007941 */ /* 0x000fea0003800000 */
.L_x_302:
[----:B------:R-:W-:Y:S05]  /*c200*/  EXIT ;  /* 0x000000000000794d */ /* 0x000fea0003800000 */
.L_x_17:
[----:B---3--:R3:W4:Y:S02]  /*c210*/  SYNCS.PHASECHK.TRANS64.TRYWAIT P1, [R3+URZ], R0 ;  /* 0x00000000030075a7 */ /* 0x008724000802017f */
[----:B----4-:R-:W-:Y:S05]  /*c220*/  @!P1 NANOSLEEP.SYNCS 0x989680 ;  /* 0x009896800000995d */ /* 0x010fea0003900000 */
[----:B------:R-:W4:Y:S02]  /*c230*/  @!P1 SYNCS.PHASECHK.TRANS64 P1, [R3+URZ], R0 ;  /* 0x00000000030095a7 */ /* 0x000f24000802007f */
[----:B----4-:R-:W-:Y:S05]  /*c240*/  @!P1 BRA `(.L_x_17) ;  /* 0xfffffffc00f09947 */ /* 0x010fea000383ffff */
[----:B------:R-:W-:Y:S05]  /*c250*/  BRA `(.L_x_16) ;  /* 0xffffff4c00ec7947 */ /* 0x000fea000383ffff */
.L_x_22:
[----:B-1----:R-:W-:-:S04]  /*c260*/  IMAD.U32 R4, RZ, RZ, UR8 ;  /* 0x00000008ff047e24 */ /* 0x002fc8000f8e00ff */
[----:B------:R1:W2:Y:S03]  /*c270*/  SYNCS.PHASECHK.TRANS64.TRYWAIT P1, [R4+URZ], R3 ;  /* 0x00000003040075a7 */ /* 0x0002a6000802017f */
[----:B--2---:R-:W-:Y:S05]  /*c280*/  @!P1 NANOSLEEP.SYNCS 0x989680 ;  /* 0x009896800000995d */ /* 0x004fea0003900000 */
[----:B------:R-:W2:Y:S02]  /*c290*/  @!P1 SYNCS.PHASECHK.TRANS64 P1, [R4+URZ], R3 ;  /* 0x00000003040095a7 */ /* 0x000ea4000802007f */
[----:B--2---:R-:W-:Y:S05]  /*c2a0*/  @!P1 BRA `(.L_x_22) ;  /* 0xfffffffc00ec9947 */ /* 0x004fea000383ffff */
[----:B------:R-:W-:Y:S05]  /*c2b0*/  BRA `(.L_x_21) ;  /* 0xffffff54001c7947 */ /* 0x000fea000383ffff */
.L_x_289:
[----:B------:R-:W-:Y:S01]  /*c2c0*/  BSSY B1, `(.L_x_309) ;  /* 0x0000006000017945 */ /* 0x000fe20003800000 */
[----:B------:R-:W-:-:S07]  /*c2d0*/  IMAD.MOV.U32 R15, RZ, RZ, -0x1 ;  /* 0xffffffffff0f7424 */ /* 0x000fce00078e00ff */
[----:B------:R-:W-:Y:S05]  /*c2e0*/  WARPSYNC.COLLECTIVE R15, `(.L_x_310) ;  /* 0x000000000f0c7348 */ /* 0x000fea0003c00000 */
[----:B------:R-:W-:Y:S02]  /*c2f0*/  ELECT P6, UR62, PT ;  /* 0x00000000003e782f */ /* 0x000fe400038c0000 */
[----:B------:R-:W-:Y:S01]  /*c300*/  MOV R14, UR62 ;  /* 0x0000003e000e7c02 */ /* 0x000fe20008000f00 */
[----:B------:R-:W-:Y:S10]  /*c310*/  ENDCOLLECTIVE ;  /* 0x000000000000791b */ /* 0x000ff40003800000 */
.L_x_310:
[----:B------:R-:W-:Y:S05]  /*c320*/  BSYNC B1 ;  /* 0x0000000000017941 */ /* 0x000fea0003800000 */
.L_x_309:
[----:B------:R-:W-:Y:S05]  /*c330*/  BRA `(.L_x_311) ;  /* 0xfffffff000447947 */ /* 0x000fea000383ffff */
.L_x_292:
[----:B0-----:R0:W1:Y:S02]  /*c340*/  SYNCS.PHASECHK.TRANS64.TRYWAIT P1, [R12+URZ+0x20], R7 ;  /* 0x000020070c0075a7 */ /* 0x001064000802017f */
[----:B-1----:R-:W-:Y:S05]  /*c350*/  @!P1 NANOSLEEP.SYNCS 0x989680 ;  /* 0x009896800000995d */ /* 0x002fea0003900000 */
[----:B------:R-:W1:Y:S02]  /*c360*/  @!P1 SYNCS.PHASECHK.TRANS64 P1, [R12+URZ+0x20], R7 ;  /* 0x000020070c0095a7 */ /* 0x000e64000802007f */
[----:B-1----:R-:W-:Y:S05]  /*c370*/  @!P1 BRA `(.L_x_292) ;  /* 0xfffffffc00f09947 */ /* 0x002fea000383ffff */
[----:B------:R-:W-:Y:S05]  /*c380*/  BRA `(.L_x_312) ;  /* 0xfffffff000787947 */ /* 0x000fea000383ffff */
.L_x_301:
[----:B------:R-:W-:Y:S01]  /*c390*/  BSSY B0, `(.L_x_313) ;  /* 0x0000006000007945 */ /* 0x000fe20003800000 */
[----:B------:R-:W-:-:S07]  /*c3a0*/  IMAD.MOV.U32 R15, RZ, RZ, -0x1 ;  /* 0xffffffffff0f7424 */ /* 0x000fce00078e00ff */
[----:B------:R-:W-:Y:S05]  /*c3b0*/  WARPSYNC.COLLECTIVE R15, `(.L_x_314) ;  /* 0x000000000f0c7348 */ /* 0x000fea0003c00000 */
[----:B------:R-:W-:Y:S02]  /*c3c0*/  ELECT P6, UR62, PT ;  /* 0x00000000003e782f */ /* 0x000fe400038c0000 */
[----:B------:R-:W-:Y:S01]  /*c3d0*/  MOV R14, UR62 ;  /* 0x0000003e000e7c02 */ /* 0x000fe20008000f00 */
[----:B------:R-:W-:Y:S10]  /*c3e0*/  ENDCOLLECTIVE ;  /* 0x000000000000791b */ /* 0x000ff40003800000 */
.L_x_314:
[----:B------:R-:W-:Y:S05]  /*c3f0*/  BSYNC B0 ;  /* 0x0000000000007941 */ /* 0x000fea0003800000 */
.L_x_313:
[----:B------:R-:W-:Y:S05]  /*c400*/  BRA `(.L_x_315) ;  /* 0xfffffff800cc7947 */ /* 0x000fea000383ffff */
.L_x_305:
[----:B0-----:R0:W1:Y:S02]  /*c410*/  SYNCS.PHASECHK.TRANS64.TRYWAIT P0, [R7+URZ], R4 ;  /* 0x00000004070075a7 */ /* 0x001064000800017f */
[----:B-1----:R-:W-:Y:S05]  /*c420*/  @!P0 NANOSLEEP.SYNCS 0x989680 ;  /* 0x009896800000895d */ /* 0x002fea0003900000 */
[----:B------:R-:W1:Y:S02]  /*c430*/  @!P0 SYNCS.PHASECHK.TRANS64 P0, [R7+URZ], R4 ;  /* 0x00000004070085a7 */ /* 0x000e64000800007f */
[----:B-1----:R-:W-:Y:S05]  /*c440*/  @!P0 BRA `(.L_x_305) ;  /* 0xfffffffc00f08947 */ /* 0x002fea000383ffff */
[----:B------:R-:W-:Y:S05]  /*c450*/  BRA `(.L_x_316) ;  /* 0xfffffffc000c7947 */ /* 0x000fea000383ffff */
.L_x_306:
[----:B0-----:R0:W1:Y:S02]  /*c460*/  SYNCS.PHASECHK.TRANS64.TRYWAIT P0, [R6+URZ], R3 ;  /* 0x00000003060075a7 */ /* 0x001064000800017f */
[----:B-1----:R-:W-:Y:S05]  /*c470*/  @!P0 NANOSLEEP.SYNCS 0x989680 ;  /* 0x009896800000895d */ /* 0x002fea0003900000 */
[----:B------:R-:W1:Y:S02]  /*c480*/  @!P0 SYNCS.PHASECHK.TRANS64 P0, [R6+URZ], R3 ;  /* 0x00000003060085a7 */ /* 0x000e64000800007f */
[----:B-1----:R-:W-:Y:S05]  /*c490*/  @!P0 BRA `(.L_x_306) ;  /* 0xfffffffc00f08947 */ /* 0x002fea000383ffff */
[----:B------:R-:W-:Y:S05]  /*c4a0*/  BRA `(.L_x_317) ;  /* 0xfffffffc001c7947 */ /* 0x000fea000383ffff */
.L_x_307:
[----:B-1----:R1:W2:Y:S02]  /*c4b0*/  SYNCS.PHASECHK.TRANS64.TRYWAIT P0, [R7+URZ], R4 ;  /* 0x00000004070075a7 */ /* 0x0022a4000800017f */
[----:B--2---:R-:W-:Y:S05]  /*c4c0*/  @!P0 NANOSLEEP.SYNCS 0x989680 ;  /* 0x009896800000895d */ /* 0x004fea0003900000 */
[----:B------:R-:W2:Y:S02]  /*c4d0*/  @!P0 SYNCS.PHASECHK.TRANS64 P0, [R7+URZ], R4 ;  /* 0x00000004070085a7 */ /* 0x000ea4000800007f */
[----:B--2---:R-:W-:Y:S05]  /*c4e0*/  @!P0 BRA `(.L_x_307) ;  /* 0xfffffffc00f08947 */ /* 0x004fea000383ffff */
[----:B------:R-:W-:Y:S05]  /*c4f0*/  BRA `(.L_x_318) ;  /* 0xfffffffc00247947 */ /* 0x000fea000383ffff */
.L_x_319:
[----:B------:R-:W-:-:S00]  /*c500*/  BRA `(.L_x_319) ;  /* 0xfffffffc00fc7947 */ /* 0x000fc0000383ffff */
[----:B------:R-:W-:-:S00]  /*c510*/  NOP ;  /* 0x0000000000007918 */ /* 0x000fc00000000000 */
        /* <DEDUP_REMOVED lines=14> */
.L_x_320:


//--------------------- .nv.global.init           --------------------------
	.section	.nv.global.init,"aw",@progbits
.nv.global.init:
	.type		$str$22,@object
	.size		$str$22,($str$23 - $str$22)
$str$22:
        /*0000*/ 	.byte	0x6b, 0x5f, 0x74, 0x69, 0x6c, 0x65, 0x5f, 0x63, 0x6f, 0x75, 0x6e, 0x74, 0x20, 0x3e, 0x3d, 0x20
        /*0010*/ 	.byte	0x31, 0x00
	.type		$str$23,@object
	.size		$str$23,(__unnamed_1 - $str$23)
$str$23:
        /*0012*/ 	.byte	0x2f, 0x74, 0x6d, 0x70, 0x2f, 0x63, 0x75, 0x74, 0x6c, 0x61, 0x73, 0x73, 0x5f, 0x73, 0x77, 0x65
        /*0022*/ 	.byte	0x65, 0x70, 0x5f, 0x73, 0x72, 0x63, 0x2f, 0x69, 0x6e, 0x63, 0x6c, 0x75, 0x64, 0x65, 0x2f, 0x63
        /*0032*/ 	.byte	0x75, 0x74, 0x6c, 0x61, 0x73, 0x73, 0x2f, 0x67, 0x65, 0x6d, 0x6d, 0x2f, 0x63, 0x6f, 0x6c, 0x6c
        /*0042*/ 	.byte	0x65, 0x63, 0x74, 0x69, 0x76, 0x65, 0x2f, 0x73, 0x6d, 0x39, 0x30, 0x5f, 0x6d, 0x6d, 0x61, 0x5f
        /*0052*/ 	.byte	0x74, 0x6d, 0x61, 0x5f, 0x67, 0x6d, 0x6d, 0x61, 0x5f, 0x73, 0x73, 0x5f, 0x77, 0x61, 0x72, 0x70
        /*0062*/ 	.byte	0x73, 0x70, 0x65, 0x63, 0x69, 0x61, 0x6c, 0x69, 0x7a, 0x65, 0x64, 0x2e, 0x68, 0x70, 0x70, 0x00
	.type		__unnamed_1,@object
	.size		__unnamed_1,(.L_0 - __unnamed_1)
__unnamed_1:
        /*0072*/ 	.byte	0x76, 0x6f, 0x69, 0x64, 0x20, 0x63, 0x75, 0x74, 0x6c, 0x61, 0x73, 0x73, 0x3a, 0x3a, 0x67, 0x65
        /* <DEDUP_REMOVED lines=179> */
        /*0bb2*/ 	.byte	0x65, 0x3a, 0x3a, 0x69, 0x64, 0x65, 0x6e, 0x74, 0x69, 0x74, 0x79, 0x5d, 0x00
.L_0:


//--------------------- .nv.shared._ZN7cutlass13device_kernelINS_4gemm6kernel13GemmUniversalIN4cute5tupleIJiiiiEEENS1_10collective13CollectiveMmaINS1_34MainloopSm90TmaGmmaWarpSpecializedILi4ENS5_IJNS4_1CILi1EEESB_SB_EEENS1_35KernelTmaWarpSpecializedCooperativeEEENS5_IJNSA_ILi256EEENSA_ILi128EEENSA_ILi64EEEEEENS_6half_tENS5_IJlSB_lEEESJ_SK_NS4_8TiledMMAINS4_8MMA_AtomIJNS4_4SM904GMMA26MMA_64x128x16_F32F16F16_SSILNSO_5MajorE0ELSQ_0ELNSO_7ScaleInE1ELSR_1EEEEEENS4_6LayoutINS5_IJNSA_ILi2EEESB_SB_EEENS5_IJSB_NSA_ILi0EEESX_EEEEENS5_IJNS4_10UnderscoreES10_S10_EEEEENS4_13SM90_TMA_LOADENS4_14ComposedLayoutINS4_7SwizzleILi3ELi4ELi3EEENS4_18smem_ptr_flag_bitsILi16EEENSU_INS5_IJNSA_ILi8EEESH_EEENS5_IJSH_SB_EEEEEEEvNS4_8identityES13_S1D_vS1E_EENS_8epilogue10collective6detail29Sm90TmaWarpSpecializedAdapterINS1H_15DefaultEpilogueISJ_SK_SK_NS1G_6thread17LinearCombinationISJ_Li1EffLNS1L_9ScaleType4KindE0ELNS_15FloatRoundStyleE2ESJ_EENS1_15EpilogueDefaultEEEEEvvEEEEvNT_6ParamsE --------------------------
	.section	.nv.shared._ZN7cutlass13device_kernelINS_4gemm6kernel13GemmUniversalIN4cute5tupleIJiiiiEEENS1_10collective13CollectiveMmaINS1_34MainloopSm90TmaGmmaWarpSpecializedILi4ENS5_IJNS4_1CILi1EEESB_SB_EEENS1_35KernelTmaWarpSpecializedCooperativeEEENS5_IJNSA_ILi256EEENSA_ILi128EEENSA_ILi64EEEEEENS_6half_tENS5_IJlSB_lEEESJ_SK_NS4_8TiledMMAINS4_8MMA_AtomIJNS4_4SM904GMMA26MMA_64x128x16_F32F16F16_SSILNSO_5MajorE0ELSQ_0ELNSO_7ScaleInE1ELSR_1EEEEEENS4_6LayoutINS5_IJNSA_ILi2EEESB_SB_EEENS5_IJSB_NSA_ILi0EEESX_EEEEENS5_IJNS4_10UnderscoreES10_S10_EEEEENS4_13SM90_TMA_LOADENS4_14ComposedLayoutINS4_7SwizzleILi3ELi4ELi3EEENS4_18smem_ptr_flag_bitsILi16EEENSU_INS5_IJNSA_ILi8EEESH_EEENS5_IJSH_SB_EEEEEEEvNS4_8identityES13_S1D_vS1E_EENS_8epilogue10collective6detail29Sm90TmaWarpSpecializedAdapterINS1H_15DefaultEpilogueISJ_SK_SK_NS1G_6thread17LinearCombinationISJ_Li1EffLNS1L_9ScaleType4KindE0ELNS_15FloatRoundStyleE2ESJ_EENS1_15EpilogueDefaultEEEEEvvEEEEvNT_6ParamsE,"aw",@nobits
	.sectionflags	@""
	.align	16
	.zero		1024


//--------------------- .nv.shared.reserved.0     --------------------------
	.section	.nv.shared.reserved.0,"aw",@nobits
	.weak		__nv_reservedSMEM_offset_0_alias
	.size		__nv_reservedSMEM_offset_0_alias, 0, 0
	.other		__nv_reservedSMEM_offset_0_alias,@"STO_CUDA_RESERVED_SHARED STV_DEFAULT"
__nv_reservedSMEM_offset_0_alias:
	.zero		0


//--------------------- .nv.global                --------------------------
	.section	.nv.global,"aw",@nobits
.nv.global:
	.type		_ZN40_INTERNAL_d7042bdf_4_k_cu_0d0fbc40_186014cute1_E,@object
	.size		_ZN40_INTERNAL_d7042bdf_4_k_cu_0d0fbc40_186014cute1_E,(_ZN40_INTERNAL_d7042bdf_4_k_cu_0d0fbc40_186014cuda3std3__45__cpo6cbeginE - _ZN40_INTERNAL_d7042bdf_4_k_cu_0d0fbc40_186014cute1_E)
_ZN40_INTERNAL_d7042bdf_4_k_cu_0d0fbc40_186014cute1_E:
	.zero		1
	.type		_ZN40_INTERNAL_d7042bdf_4_k_cu_0d0fbc40_186014cuda3std3__45__cpo6cbeginE,@object
	.size		_ZN40_INTERNAL_d7042bdf_4_k_cu_0d0fbc40_186014cuda3std3__45__cpo6cbeginE,(_ZN40_INTERNAL_d7042bdf_4_k_cu_0d0fbc40_186014cuda3std3__48in_placeE - _ZN40_INTERNAL_d7042bdf_4_k_cu_0d0fbc40_186014cuda3std3__45__cpo6cbeginE)
_ZN40_INTERNAL_d7042bdf_4_k_cu_0d0fbc40_186014cuda3std3__45__cpo6cbeginE:
	.zero		1
	.type		_ZN40_INTERNAL_d7042bdf_4_k_cu_0d0fbc40_186014cuda3std3__48in_placeE,@object
	.size		_ZN40_INTERNAL_d7042bdf_4_k_cu_0d0fbc40_186014cuda3std3__48in_placeE,(_ZN40_INTERNAL_d7042bdf_4_k_cu_0d0fbc40_186014cuda3std6ranges3__45__cpo9iter_moveE - _ZN40_INTERNAL_d7042bdf_4_k_cu_0d0fbc40_186014cuda3std3__48in_placeE)
_ZN40_INTERNAL_d7042bdf_4_k_cu_0d0fbc40_186014cuda3std3__48in_placeE:
	.zero		1
	.type		_ZN40_INTERNAL_d7042bdf_4_k_cu_0d0fbc40_186014cuda3std6ranges3__45__cpo9iter_moveE,@object
	.size		_ZN40_INTERNAL_d7042bdf_4_k_cu_0d0fbc40_186014cuda3std6ranges3__45__cpo9iter_moveE,(_ZN40_INTERNAL_d7042bdf_4_k_cu_0d0fbc40_186014cuda3std3__45__cpo5beginE - _ZN40_INTERNAL_d7042bdf_4_k_cu_0d0fbc40_186014cuda3std6ranges3__45__cpo9iter_moveE)
_ZN40_INTERNAL_d7042bdf_4_k_cu_0d0fbc40_186014cuda3std6ranges3__45__cpo9iter_moveE:
	.zero		1
	.type		_ZN40_INTERNAL_d7042bdf_4_k_cu_0d0fbc40_186014cuda3std3__45__cpo5beginE,@object
	.size		_ZN40_INTERNAL_d7042bdf_4_k_cu_0d0fbc40_186014cuda3std3__45__cpo5beginE,(_ZN40_INTERNAL_d7042bdf_4_k_cu_0d0fbc40_186014cuda3std3__442_GLOBAL__N__d7042bdf_4_k_cu_0d0fbc40_186016ignoreE - _ZN40_INTERNAL_d7042bdf_4_k_cu_0d0fbc40_186014cuda3std3__45__cpo5beginE)
_ZN40_INTERNAL_d7042bdf_4_k_cu_0d0fbc40_186014cuda3std3__45__cpo5beginE:
	.zero		1
	.type		_ZN40_INTERNAL_d7042bdf_4_k_cu_0d0fbc40_186014cuda3std3__442_GLOBAL__N__d7042bdf_4_k_cu_0d0fbc40_186016ignoreE,@object
	.size		_ZN40_INTERNAL_d7042bdf_4_k_cu_0d0fbc40_186014cuda3std3__442_GLOBAL__N__d7042bdf_4_k_cu_0d0fbc40_186016ignoreE,(_ZN40_INTERNAL_d7042bdf_4_k_cu_0d0fbc40_186014cute7productE - _ZN40_INTERNAL_d7042bdf_4_k_cu_0d0fbc40_186014cuda3std3__442_GLOBAL__N__d7042bdf_4_k_cu_0d0fbc40_186016ignoreE)
_ZN40_INTERNAL_d7042bdf_4_k_cu_0d0fbc40_186014cuda3std3__442_GLOBAL__N__d7042bdf_4_k_cu_0d0fbc40_186016ignoreE:
	.zero		1
	.type		_ZN40_INTERNAL_d7042bdf_4_k_cu_0d0fbc40_186014cute7productE,@object
	.size		_ZN40_INTERNAL_d7042bdf_4_k_cu_0d0fbc40_186014cute7productE,(_ZN40_INTERNAL_d7042bdf_4_k_cu_0d0fbc40_186014cuda3std3__45__cpo3endE - _ZN40_INTERNAL_d7042bdf_4_k_cu_0d0fbc40_186014cute7productE)
_ZN40_INTERNAL_d7042bdf_4_k_cu_0d0fbc40_186014cute7productE:
	.zero		1
	.type		_ZN40_INTERNAL_d7042bdf_4_k_cu_0d0fbc40_186014cuda3std3__45__cpo3endE,@object
	.size		_ZN40_INTERNAL_d7042bdf_4_k_cu_0d0fbc40_186014cuda3std3__45__cpo3endE,(_ZN40_INTERNAL_d7042bdf_4_k_cu_0d0fbc40_186014cuda3std3__419piecewise_constructE - _ZN40_INTERNAL_d7042bdf_4_k_cu_0d0fbc40_186014cuda3std3__45__cpo3endE)
_ZN40_INTERNAL_d7042bdf_4_k_cu_0d0fbc40_186014cuda3std3__45__cpo3endE:
	.zero		1
	.type		_ZN40_INTERNAL_d7042bdf_4_k_cu_0d0fbc40_186014cuda3std3__419piecewise_constructE,@object
	.size		_ZN40_INTERNAL_d7042bdf_4_k_cu_0d0fbc40_186014cuda3std3__419piecewise_constructE,(_ZN40_INTERNAL_d7042bdf_4_k_cu_0d0fbc40_186014cuda3std3__45__cpo4cendE - _ZN40_INTERNAL_d7042bdf_4_k_cu_0d0fbc40_186014cuda3std3__419piecewise_constructE)
_ZN40_INTERNAL_d7042bdf_4_k_cu_0d0fbc40_186014cuda3std3__419piecewise_constructE:
	.zero		1
	.type		_ZN40_INTERNAL_d7042bdf_4_k_cu_0d0fbc40_186014cuda3std3__45__cpo4cendE,@object
	.size		_ZN40_INTERNAL_d7042bdf_4_k_cu_0d0fbc40_186014cuda3std3__45__cpo4cendE,(_ZN40_INTERNAL_d7042bdf_4_k_cu_0d0fbc40_186014cuda3std6ranges3__45__cpo4swapE - _ZN40_INTERNAL_d7042bdf_4_k_cu_0d0fbc40_186014cuda3std3__45__cpo4cendE)
_ZN40_INTERNAL_d7042bdf_4_k_cu_0d0fbc40_186014cuda3std3__45__cpo4cendE:
	.zero		1
	.type		_ZN40_INTERNAL_d7042bdf_4_k_cu_0d0fbc40_186014cuda3std6ranges3__45__cpo4swapE,@object
	.size		_ZN40_INTERNAL_d7042bdf_4_k_cu_0d0fbc40_186014cuda3std6ranges3__45__cpo4swapE,(.L_8 - _ZN40_INTERNAL_d7042bdf_4_k_cu_0d0fbc40_186014cuda3std6ranges3__45__cpo4swapE)
_ZN40_INTERNAL_d7042bdf_4_k_cu_0d0fbc40_186014cuda3std6ranges3__45__cpo4swapE:
	.zero		1
.L_8:


//--------------------- .nv.constant0._ZN7cutlass13device_kernelINS_4gemm6kernel13GemmUniversalIN4cute5tupleIJiiiiEEENS1_10collective13CollectiveMmaINS1_34MainloopSm90TmaGmmaWarpSpecializedILi4ENS5_IJNS4_1CILi1EEESB_SB_EEENS1_35KernelTmaWarpSpecializedCooperativeEEENS5_IJNSA_ILi256EEENSA_ILi128EEENSA_ILi64EEEEEENS_6half_tENS5_IJlSB_lEEESJ_SK_NS4_8TiledMMAINS4_8MMA_AtomIJNS4_4SM904GMMA26MMA_64x128x16_F32F16F16_SSILNSO_5MajorE0ELSQ_0ELNSO_7ScaleInE1ELSR_1EEEEEENS4_6LayoutINS5_IJNSA_ILi2EEESB_SB_EEENS5_IJSB_NSA_ILi0EEESX_EEEEENS5_IJNS4_10UnderscoreES10_S10_EEEEENS4_13SM90_TMA_LOADENS4_14ComposedLayoutINS4_7SwizzleILi3ELi4ELi3EEENS4_18smem_ptr_flag_bitsILi16EEENSU_INS5_IJNSA_ILi8EEESH_EEENS5_IJSH_SB_EEEEEEEvNS4_8identityES13_S1D_vS1E_EENS_8epilogue10collective6detail29Sm90TmaWarpSpecializedAdapterINS1H_15DefaultEpilogueISJ_SK_SK_NS1G_6thread17LinearCombinationISJ_Li1EffLNS1L_9ScaleType4KindE0ELNS_15FloatRoundStyleE2ESJ_EENS1_15EpilogueDefaultEEEEEvvEEEEvNT_6ParamsE --------------------------
	.section	.nv.constant0._ZN7cutlass13device_kernelINS_4gemm6kernel13GemmUniversalIN4cute5tupleIJiiiiEEENS1_10collective13CollectiveMmaINS1_34MainloopSm90TmaGmmaWarpSpecializedILi4ENS5_IJNS4_1CILi1EEESB_SB_EEENS1_35KernelTmaWarpSpecializedCooperativeEEENS5_IJNSA_ILi256EEENSA_ILi128EEENSA_ILi64EEEEEENS_6half_tENS5_IJlSB_lEEESJ_SK_NS4_8TiledMMAINS4_8MMA_AtomIJNS4_4SM904GMMA26MMA_64x128x16_F32F16F16_SSILNSO_5MajorE0ELSQ_0ELNSO_7ScaleInE1ELSR_1EEEEEENS4_6LayoutINS5_IJNSA_ILi2EEESB_SB_EEENS5_IJSB_NSA_ILi0EEESX_EEEEENS5_IJNS4_10UnderscoreES10_S10_EEEEENS4_13SM90_TMA_LOADENS4_14ComposedLayoutINS4_7SwizzleILi3ELi4ELi3EEENS4_18smem_ptr_flag_bitsILi16EEENSU_INS5_IJNSA_ILi8EEESH_EEENS5_IJSH_SB_EEEEEEEvNS4_8identityES13_S1D_vS1E_EENS_8epilogue10collective6detail29Sm90TmaWarpSpecializedAdapterINS1H_15DefaultEpilogueISJ_SK_SK_NS1G_6thread17LinearCombinationISJ_Li1EffLNS1L_9ScaleType4KindE0ELNS_15FloatRoundStyleE2ESJ_EENS1_15EpilogueDefaultEEEEEvvEEEEvNT_6ParamsE,"a",@progbits
	.sectionflags	@""
	.align	4
.nv.constant0._ZN7cutlass13device_kernelINS_4gemm6kernel13GemmUniversalIN4cute5tupleIJiiiiEEENS1_10collective13CollectiveMmaINS1_34MainloopSm90TmaGmmaWarpSpecializedILi4ENS5_IJNS4_1CILi1EEESB_SB_EEENS1_35KernelTmaWarpSpecializedCooperativeEEENS5_IJNSA_ILi256EEENSA_ILi128EEENSA_ILi64EEEEEENS_6half_tENS5_IJlSB_lEEESJ_SK_NS4_8TiledMMAINS4_8MMA_AtomIJNS4_4SM904GMMA26MMA_64x128x16_F32F16F16_SSILNSO_5MajorE0ELSQ_0ELNSO_7ScaleInE1ELSR_1EEEEEENS4_6LayoutINS5_IJNSA_ILi2EEESB_SB_EEENS5_IJSB_NSA_ILi0EEESX_EEEEENS5_IJNS4_10UnderscoreES10_S10_EEEEENS4_13SM90_TMA_LOADENS4_14ComposedLayoutINS4_7SwizzleILi3ELi4ELi3EEENS4_18smem_ptr_flag_bitsILi16EEENSU_INS5_IJNSA_ILi8EEESH_EEENS5_IJSH_SB_EEEEEEEvNS4_8identityES13_S1D_vS1E_EENS_8epilogue10collective6detail29Sm90TmaWarpSpecializedAdapterINS1H_15DefaultEpilogueISJ_SK_SK_NS1G_6thread17LinearCombinationISJ_Li1EffLNS1L_9ScaleType4KindE0ELNS_15FloatRoundStyleE2ESJ_EENS1_15EpilogueDefaultEEEEEvvEEEEvNT_6ParamsE:
	.zero		1664


//--------------------- SYMBOLS --------------------------

	.type		.nv.reservedSmem.offset0,@object
	.size		.nv.reservedSmem.offset0,0x4
	.type		__assertfail,@function
